	.target	sm_90a

	.elftype	@"ET_EXEC"


//--------------------- .note.nv.tkinfo           --------------------------
	.section	.note.nv.tkinfo,"",@"SHT_NOTE"
	.sectionflags	@"SHF_NOTE_NV_TKINFO"
	.tkinfo
        /*0018*/ 	.word	0x00000002
        /*0030*/ 	.string	""
        /*0030*/ 	.string	"ptxas"
        /*0030*/ 	.string	"Cuda compilation tools, release 13.0, V13.0.88"
        /*0030*/ 	.string	"Build cuda_13.0.r13.0/compiler.36424714_0"
        /*0030*/ 	.string	"-arch sm_90a -m 64 "



//--------------------- .note.nv.cuinfo           --------------------------
	.section	.note.nv.cuinfo,"",@"SHT_NOTE"
	.sectionflags	@"SHF_NOTE_NV_CUINFO"
        /*0018*/ 	.short	0x0002
        /*001a*/ 	.short	0x005a
        /*001c*/ 	.short	0x0082
	.zero		2


//--------------------- .nv.info                  --------------------------
	.section	.nv.info,"",@"SHT_CUDA_INFO"
	.align	4


	//----- nvinfo : EIATTR_REGCOUNT
	.align		4
        /*0000*/ 	.byte	0x04, 0x2f
        /*0002*/ 	.short	(.L_15 - .L_14)
	.align		4
.L_14:
        /*0004*/ 	.word	index@(_ZN7cutlass13device_kernelINS_4gemm6kernel13GemmUniversalIN4cute5tupleIJiiiiEEENS1_10collective13CollectiveMmaINS1_34MainloopSm90TmaGmmaWarpSpecializedILi16ENS5_IJNS4_1CILi1EEESB_SB_EEENS1_35KernelTmaWarpSpecializedCooperativeEEENS5_IJNSA_ILi256EEENSA_ILi176EEENSA_ILi32EEEEEEaNS5_IJlSB_lEEEaSJ_NS4_8TiledMMAINS4_8MMA_AtomIJNS4_4SM904GMMA26MMA_64x16x32_S32S8S8_SS_TNEEEENS4_6LayoutINS5_IJNSA_ILi2EEESB_SB_EEENS5_IJSB_NSA_ILi0EEEST_EEEEENS5_IJNS4_10UnderscoreESW_SW_EEEEENS4_13SM90_TMA_LOADENS4_14ComposedLayoutINS4_7SwizzleILi1ELi4ELi3EEENS4_18smem_ptr_flag_bitsILi8EEENSQ_INS5_IJNSA_ILi8EEESH_EEENS5_IJSH_SB_EEEEEEEvNS4_8identityESZ_S19_vS1A_EENS_8epilogue10collective6detail29Sm90TmaWarpSpecializedAdapterINS1D_15DefaultEpilogueIaSJ_SJ_NS1C_6thread17LinearCombinationIaLi1EiiLNS1H_9ScaleType4KindE0ELNS_15FloatRoundStyleE2EaEENS1_15EpilogueDefaultEEEEEvvEEEEvNT_6ParamsE)
        /*0008*/ 	.word	0x000000a8


	//----- nvinfo : EIATTR_FRAME_SIZE
	.align		4
.L_15:
        /*000c*/ 	.byte	0x04, 0x11
        /*000e*/ 	.short	(.L_17 - .L_16)
	.align		4
.L_16:
        /*0010*/ 	.word	index@(_ZN7cutlass13device_kernelINS_4gemm6kernel13GemmUniversalIN4cute5tupleIJiiiiEEENS1_10collective13CollectiveMmaINS1_34MainloopSm90TmaGmmaWarpSpecializedILi16ENS5_IJNS4_1CILi1EEESB_SB_EEENS1_35KernelTmaWarpSpecializedCooperativeEEENS5_IJNSA_ILi256EEENSA_ILi176EEENSA_ILi32EEEEEEaNS5_IJlSB_lEEEaSJ_NS4_8TiledMMAINS4_8MMA_AtomIJNS4_4SM904GMMA26MMA_64x16x32_S32S8S8_SS_TNEEEENS4_6LayoutINS5_IJNSA_ILi2EEESB_SB_EEENS5_IJSB_NSA_ILi0EEEST_EEEEENS5_IJNS4_10UnderscoreESW_SW_EEEEENS4_13SM90_TMA_LOADENS4_14ComposedLayoutINS4_7SwizzleILi1ELi4ELi3EEENS4_18smem_ptr_flag_bitsILi8EEENSQ_INS5_IJNSA_ILi8EEESH_EEENS5_IJSH_SB_EEEEEEEvNS4_8identityESZ_S19_vS1A_EENS_8epilogue10collective6detail29Sm90TmaWarpSpecializedAdapterINS1D_15DefaultEpilogueIaSJ_SJ_NS1C_6thread17LinearCombinationIaLi1EiiLNS1H_9ScaleType4KindE0ELNS_15FloatRoundStyleE2EaEENS1_15EpilogueDefaultEEEEEvvEEEEvNT_6ParamsE)
        /*0014*/ 	.word	0x00000000


	//----- nvinfo : EIATTR_MIN_STACK_SIZE
	.align		4
.L_17:
        /*0018*/ 	.byte	0x04, 0x12
        /*001a*/ 	.short	(.L_19 - .L_18)
	.align		4
.L_18:
        /*001c*/ 	.word	index@(_ZN7cutlass13device_kernelINS_4gemm6kernel13GemmUniversalIN4cute5tupleIJiiiiEEENS1_10collective13CollectiveMmaINS1_34MainloopSm90TmaGmmaWarpSpecializedILi16ENS5_IJNS4_1CILi1EEESB_SB_EEENS1_35KernelTmaWarpSpecializedCooperativeEEENS5_IJNSA_ILi256EEENSA_ILi176EEENSA_ILi32EEEEEEaNS5_IJlSB_lEEEaSJ_NS4_8TiledMMAINS4_8MMA_AtomIJNS4_4SM904GMMA26MMA_64x16x32_S32S8S8_SS_TNEEEENS4_6LayoutINS5_IJNSA_ILi2EEESB_SB_EEENS5_IJSB_NSA_ILi0EEEST_EEEEENS5_IJNS4_10UnderscoreESW_SW_EEEEENS4_13SM90_TMA_LOADENS4_14ComposedLayoutINS4_7SwizzleILi1ELi4ELi3EEENS4_18smem_ptr_flag_bitsILi8EEENSQ_INS5_IJNSA_ILi8EEESH_EEENS5_IJSH_SB_EEEEEEEvNS4_8identityESZ_S19_vS1A_EENS_8epilogue10collective6detail29Sm90TmaWarpSpecializedAdapterINS1D_15DefaultEpilogueIaSJ_SJ_NS1C_6thread17LinearCombinationIaLi1EiiLNS1H_9ScaleType4KindE0ELNS_15FloatRoundStyleE2EaEENS1_15EpilogueDefaultEEEEEvvEEEEvNT_6ParamsE)
        /*0020*/ 	.word	0x00000000
.L_19:


//--------------------- .nv.compat                --------------------------
	.section	.nv.compat,"",@"SHT_CUDA_COMPAT_INFO"
	.align	4
        /*0000*/ 	.byte	0x02, 0x09, 0x01, 0x00, 0x02, 0x02, 0x04, 0x00, 0x02, 0x05, 0x05, 0x00, 0x03, 0x07, 0x01, 0x01
        /*0010*/ 	.byte	0x02, 0x03, 0x01, 0x00, 0x02, 0x06, 0x01, 0x00, 0x04, 0x0b, 0x08, 0x00, 0x00, 0x00, 0x00, 0x00
        /*0020*/ 	.byte	0x00, 0x00, 0x00, 0x00


//--------------------- .nv.info._ZN7cutlass13device_kernelINS_4gemm6kernel13GemmUniversalIN4cute5tupleIJiiiiEEENS1_10collective13CollectiveMmaINS1_34MainloopSm90TmaGmmaWarpSpecializedILi16ENS5_IJNS4_1CILi1EEESB_SB_EEENS1_35KernelTmaWarpSpecializedCooperativeEEENS5_IJNSA_ILi256EEENSA_ILi176EEENSA_ILi32EEEEEEaNS5_IJlSB_lEEEaSJ_NS4_8TiledMMAINS4_8MMA_AtomIJNS4_4SM904GMMA26MMA_64x16x32_S32S8S8_SS_TNEEEENS4_6LayoutINS5_IJNSA_ILi2EEESB_SB_EEENS5_IJSB_NSA_ILi0EEEST_EEEEENS5_IJNS4_10UnderscoreESW_SW_EEEEENS4_13SM90_TMA_LOADENS4_14ComposedLayoutINS4_7SwizzleILi1ELi4ELi3EEENS4_18smem_ptr_flag_bitsILi8EEENSQ_INS5_IJNSA_ILi8EEESH_EEENS5_IJSH_SB_EEEEEEEvNS4_8identityESZ_S19_vS1A_EENS_8epilogue10collective6detail29Sm90TmaWarpSpecializedAdapterINS1D_15DefaultEpilogueIaSJ_SJ_NS1C_6thread17LinearCombinationIaLi1EiiLNS1H_9ScaleType4KindE0ELNS_15FloatRoundStyleE2EaEENS1_15EpilogueDefaultEEEEEvvEEEEvNT_6ParamsE --------------------------
	.section	.nv.info._ZN7cutlass13device_kernelINS_4gemm6kernel13GemmUniversalIN4cute5tupleIJiiiiEEENS1_10collective13CollectiveMmaINS1_34MainloopSm90TmaGmmaWarpSpecializedILi16ENS5_IJNS4_1CILi1EEESB_SB_EEENS1_35KernelTmaWarpSpecializedCooperativeEEENS5_IJNSA_ILi256EEENSA_ILi176EEENSA_ILi32EEEEEEaNS5_IJlSB_lEEEaSJ_NS4_8TiledMMAINS4_8MMA_AtomIJNS4_4SM904GMMA26MMA_64x16x32_S32S8S8_SS_TNEEEENS4_6LayoutINS5_IJNSA_ILi2EEESB_SB_EEENS5_IJSB_NSA_ILi0EEEST_EEEEENS5_IJNS4_10UnderscoreESW_SW_EEEEENS4_13SM90_TMA_LOADENS4_14ComposedLayoutINS4_7SwizzleILi1ELi4ELi3EEENS4_18smem_ptr_flag_bitsILi8EEENSQ_INS5_IJNSA_ILi8EEESH_EEENS5_IJSH_SB_EEEEEEEvNS4_8identityESZ_S19_vS1A_EENS_8epilogue10collective6detail29Sm90TmaWarpSpecializedAdapterINS1D_15DefaultEpilogueIaSJ_SJ_NS1C_6thread17LinearCombinationIaLi1EiiLNS1H_9ScaleType4KindE0ELNS_15FloatRoundStyleE2EaEENS1_15EpilogueDefaultEEEEEvvEEEEvNT_6ParamsE,"",@"SHT_CUDA_INFO"
	.sectionflags	@""
	.align	4


	//----- nvinfo : EIATTR_CUDA_API_VERSION
	.align		4
        /*0000*/ 	.byte	0x04, 0x37
        /*0002*/ 	.short	(.L_21 - .L_20)
.L_20:
        /*0004*/ 	.word	0x00000082


	//----- nvinfo : EIATTR_KPARAM_INFO
	.align		4
.L_21:
        /*0008*/ 	.byte	0x04, 0x17
        /*000a*/ 	.short	(.L_23 - .L_22)
.L_22:
        /*000c*/ 	.word	0x00000000
        /*0010*/ 	.short	0x0000
        /*0012*/ 	.short	0x0070
        /*0014*/ 	.byte	0x00, 0xf0, 0x01, 0x10


	//----- nvinfo : EIATTR_SPARSE_MMA_MASK
	.align		4
.L_23:
        /*0018*/ 	.byte	0x03, 0x50
        /*001a*/ 	.short	0x0000


	//----- nvinfo : EIATTR_MAXREG_COUNT
	.align		4
        /*001c*/ 	.byte	0x03, 0x1b
        /*001e*/ 	.short	0x00a8


	//----- nvinfo : EIATTR_NUM_BARRIERS
	.align		4
        /*0020*/ 	.byte	0x02, 0x4c
        /*0022*/ 	.byte	0x01
	.zero		1


	//----- nvinfo : EIATTR_EXTERNS
	.align		4
        /*0024*/ 	.byte	0x04, 0x0f
        /*0026*/ 	.short	(.L_25 - .L_24)


	//   ....[0]....
	.align		4
.L_24:
        /*0028*/ 	.word	index@(__assertfail)


	//----- nvinfo : EIATTR_MERCURY_ISA_VERSION
	.align		4
.L_25:
        /*002c*/ 	.byte	0x03, 0x5f
        /*002e*/ 	.short	0x0101


	//----- nvinfo : EIATTR_INT_WARP_WIDE_INSTR_OFFSETS
	.align		4
        /*0030*/ 	.byte	0x04, 0x31
        /*0032*/ 	.short	(.L_27 - .L_26)


	//   ....[0]....
.L_26:
        /*0034*/ 	.word	0x000006a0


	//   ....[1]....
        /*0038*/ 	.word	0x000006b0


	//   ....[2]....
        /*003c*/ 	.word	0x00000740


	//----- nvinfo : EIATTR_COOP_GROUP_MASK_REGIDS
	.align		4
.L_27:
        /*0040*/ 	.byte	0x04, 0x29
        /*0042*/ 	.short	(.L_29 - .L_28)


	//   ....[0]....
.L_28:
        /*0044*/ 	.word	0xffffffff


	//   ....[1]....
        /*0048*/ 	.word	0xffffffff


	//   ....[2]....
        /*004c*/ 	.word	0xffffffff


	//   ....[3]....
        /*0050*/ 	.word	0xffffffff


	//   ....[4]....
        /*0054*/ 	.word	0xffffffff


	//----- nvinfo : EIATTR_COOP_GROUP_INSTR_OFFSETS
	.align		4
.L_29:
        /*0058*/ 	.byte	0x04, 0x28
        /*005a*/ 	.short	(.L_31 - .L_30)


	//   ....[0]....
.L_30:
        /*005c*/ 	.word	0x00000060


	//   ....[1]....
        /*0060*/ 	.word	0x00000070


	//   ....[2]....
        /*0064*/ 	.word	0x00000190


	//   ....[3]....
        /*0068*/ 	.word	0x00000550


	//   ....[4]....
        /*006c*/ 	.word	0x000012e0


	//----- nvinfo : EIATTR_REG_RECONFIG
	.align		4
.L_31:
        /*0070*/ 	.byte	0x01, 0x54
	.zero		2


	//----- nvinfo : EIATTR_SYSCALL_OFFSETS
	.align		4
        /*0074*/ 	.byte	0x04, 0x46
        /*0076*/ 	.short	(.L_33 - .L_32)


	//   ....[0]....
.L_32:
        /*0078*/ 	.word	0x000014b0


	//----- nvinfo : EIATTR_MBARRIER_INSTR_OFFSETS
	.align		4
.L_33:
        /*007c*/ 	.byte	0x04, 0x39
        /*007e*/ 	.short	(.L_35 - .L_34)


	//   ....[0]....
.L_34:
        /*0080*/ 	.word	0x00000330
        /*0084*/ 	.word	0x000000ff
        /*0088*/ 	.word	0x00000000
        /*008c*/ 	.short	0x0100
        /*008e*/ 	.byte	0x08
	.zero		1


	//   ....[1]....
        /*0090*/ 	.word	0x00000340
        /*0094*/ 	.word	0x000000ff
        /*0098*/ 	.word	0x00000080
        /*009c*/ 	.short	0x0100
        /*009e*/ 	.byte	0x08
	.zero		1


	//   ....[2]....
        /*00a0*/ 	.word	0x00000350
        /*00a4*/ 	.word	0x000000ff
        /*00a8*/ 	.word	0x00000008
        /*00ac*/ 	.short	0x0100
        /*00ae*/ 	.byte	0x08
	.zero		1


	//   ....[3]....
        /*00b0*/ 	.word	0x00000360
        /*00b4*/ 	.word	0x000000ff
        /*00b8*/ 	.word	0x00000088
        /*00bc*/ 	.short	0x0100
        /*00be*/ 	.byte	0x08
	.zero		1


	//   ....[4]....
        /*00c0*/ 	.word	0x00000370
        /*00c4*/ 	.word	0x000000ff
        /*00c8*/ 	.word	0x00000010
        /*00cc*/ 	.short	0x0100
        /*00ce*/ 	.byte	0x08
	.zero		1


	//   ....[5]....
        /*00d0*/ 	.word	0x00000380
        /*00d4*/ 	.word	0x000000ff
        /*00d8*/ 	.word	0x00000090
        /*00dc*/ 	.short	0x0100
        /*00de*/ 	.byte	0x08
	.zero		1


	//   ....[6]....
        /*00e0*/ 	.word	0x00000390
        /*00e4*/ 	.word	0x000000ff
        /*00e8*/ 	.word	0x00000018
        /*00ec*/ 	.short	0x0100
        /*00ee*/ 	.byte	0x08
	.zero		1


	//   ....[7]....
        /*00f0*/ 	.word	0x000003a0
        /*00f4*/ 	.word	0x000000ff
        /*00f8*/ 	.word	0x00000098
        /*00fc*/ 	.short	0x0100
        /*00fe*/ 	.byte	0x08
	.zero		1


	//   ....[8]....
        /*0100*/ 	.word	0x000003b0
        /*0104*/ 	.word	0x000000ff
        /*0108*/ 	.word	0x00000020
        /*010c*/ 	.short	0x0100
        /*010e*/ 	.byte	0x08
	.zero		1


	//   ....[9]....
        /*0110*/ 	.word	0x000003c0
        /*0114*/ 	.word	0x000000ff
        /*0118*/ 	.word	0x000000a0
        /*011c*/ 	.short	0x0100
        /*011e*/ 	.byte	0x08
	.zero		1


	//   ....[10]....
        /*0120*/ 	.word	0x000003d0
        /*0124*/ 	.word	0x000000ff
        /*0128*/ 	.word	0x00000028
        /*012c*/ 	.short	0x0100
        /*012e*/ 	.byte	0x08
	.zero		1


	//   ....[11]....
        /*0130*/ 	.word	0x000003e0
        /*0134*/ 	.word	0x000000ff
        /*0138*/ 	.word	0x000000a8
        /*013c*/ 	.short	0x0100
        /*013e*/ 	.byte	0x08
	.zero		1


	//   ....[12]....
        /*0140*/ 	.word	0x000003f0
        /*0144*/ 	.word	0x000000ff
        /*0148*/ 	.word	0x00000030
        /*014c*/ 	.short	0x0100
        /*014e*/ 	.byte	0x08
	.zero		1


	//   ....[13]....
        /*0150*/ 	.word	0x00000400
        /*0154*/ 	.word	0x000000ff
        /*0158*/ 	.word	0x000000b0
        /*015c*/ 	.short	0x0100
        /*015e*/ 	.byte	0x08
	.zero		1


	//   ....[14]....
        /*0160*/ 	.word	0x00000410
        /*0164*/ 	.word	0x000000ff
        /*0168*/ 	.word	0x00000038
        /*016c*/ 	.short	0x0100
        /*016e*/ 	.byte	0x08
	.zero		1


	//   ....[15]....
        /*0170*/ 	.word	0x00000420
        /*0174*/ 	.word	0x000000ff
        /*0178*/ 	.word	0x000000b8
        /*017c*/ 	.short	0x0100
        /*017e*/ 	.byte	0x08
	.zero		1


	//   ....[16]....
        /*0180*/ 	.word	0x00000430
        /*0184*/ 	.word	0x000000ff
        /*0188*/ 	.word	0x00000040
        /*018c*/ 	.short	0x0100
        /*018e*/ 	.byte	0x08
	.zero		1


	//   ....[17]....
        /*0190*/ 	.word	0x00000440
        /*0194*/ 	.word	0x000000ff
        /*0198*/ 	.word	0x000000c0
        /*019c*/ 	.short	0x0100
        /*019e*/ 	.byte	0x08
	.zero		1


	//   ....[18]....
        /*01a0*/ 	.word	0x00000450
        /*01a4*/ 	.word	0x000000ff
        /*01a8*/ 	.word	0x00000048
        /*01ac*/ 	.short	0x0100
        /*01ae*/ 	.byte	0x08
	.zero		1


	//   ....[19]....
        /*01b0*/ 	.word	0x00000460
        /*01b4*/ 	.word	0x000000ff
        /*01b8*/ 	.word	0x000000c8
        /*01bc*/ 	.short	0x0100
        /*01be*/ 	.byte	0x08
	.zero		1


	//   ....[20]....
        /*01c0*/ 	.word	0x00000470
        /*01c4*/ 	.word	0x000000ff
        /*01c8*/ 	.word	0x00000050
        /*01cc*/ 	.short	0x0100
        /*01ce*/ 	.byte	0x08
	.zero		1


	//   ....[21]....
        /*01d0*/ 	.word	0x00000480
        /*01d4*/ 	.word	0x000000ff
        /*01d8*/ 	.word	0x000000d0
        /*01dc*/ 	.short	0x0100
        /*01de*/ 	.byte	0x08
	.zero		1


	//   ....[22]....
        /*01e0*/ 	.word	0x00000490
        /*01e4*/ 	.word	0x000000ff
        /*01e8*/ 	.word	0x00000058
        /*01ec*/ 	.short	0x0100
        /*01ee*/ 	.byte	0x08
	.zero		1


	//   ....[23]....
        /*01f0*/ 	.word	0x000004a0
        /*01f4*/ 	.word	0x000000ff
        /*01f8*/ 	.word	0x000000d8
        /*01fc*/ 	.short	0x0100
        /*01fe*/ 	.byte	0x08
	.zero		1


	//   ....[24]....
        /*0200*/ 	.word	0x000004b0
        /*0204*/ 	.word	0x000000ff
        /*0208*/ 	.word	0x00000060
        /*020c*/ 	.short	0x0100
        /*020e*/ 	.byte	0x08
	.zero		1


	//   ....[25]....
        /*0210*/ 	.word	0x000004c0
        /*0214*/ 	.word	0x000000ff
        /*0218*/ 	.word	0x000000e0
        /*021c*/ 	.short	0x0100
        /*021e*/ 	.byte	0x08
	.zero		1


	//   ....[26]....
        /*0220*/ 	.word	0x000004d0
        /*0224*/ 	.word	0x000000ff
        /*0228*/ 	.word	0x00000068
        /*022c*/ 	.short	0x0100
        /*022e*/ 	.byte	0x08
	.zero		1


	//   ....[27]....
        /*0230*/ 	.word	0x000004e0
        /*0234*/ 	.word	0x000000ff
        /*0238*/ 	.word	0x000000e8
        /*023c*/ 	.short	0x0100
        /*023e*/ 	.byte	0x08
	.zero		1


	//   ....[28]....
        /*0240*/ 	.word	0x000004f0
        /*0244*/ 	.word	0x000000ff
        /*0248*/ 	.word	0x00000070
        /*024c*/ 	.short	0x0100
        /*024e*/ 	.byte	0x08
	.zero		1


	//   ....[29]....
        /*0250*/ 	.word	0x00000500
        /*0254*/ 	.word	0x000000ff
        /*0258*/ 	.word	0x000000f0
        /*025c*/ 	.short	0x0100
        /*025e*/ 	.byte	0x08
	.zero		1


	//   ....[30]....
        /*0260*/ 	.word	0x00000510
        /*0264*/ 	.word	0x000000ff
        /*0268*/ 	.word	0x00000078
        /*026c*/ 	.short	0x0100
        /*026e*/ 	.byte	0x08
	.zero		1


	//   ....[31]....
        /*0270*/ 	.word	0x00000520
        /*0274*/ 	.word	0x000000ff
        /*0278*/ 	.word	0x000000f8
        /*027c*/ 	.short	0x0100
        /*027e*/ 	.byte	0x08
	.zero		1


	//   ....[32]....
        /*0280*/ 	.word	0x000007c0
        /*0284*/ 	.word	0x000000ff
        /*0288*/ 	.word	0x00000110
        /*028c*/ 	.short	0x0100
        /*028e*/ 	.byte	0x10
	.zero		1


	//   ....[33]....
        /*0290*/ 	.word	0x00000830
        /*0294*/ 	.word	0x000000ff
        /*0298*/ 	.word	0x00000118
        /*029c*/ 	.short	0x0100
        /*029e*/ 	.byte	0x10
	.zero		1


	//   ....[34]....
        /*02a0*/ 	.word	0x00001550
        /*02a4*/ 	.word	0x00000003
        /*02a8*/ 	.word	0x00000000
        /*02ac*/ 	.short	0x010a
        /*02ae*/ 	.byte	0x3f
	.zero		1


	//   ....[35]....
        /*02b0*/ 	.word	0x00001590
        /*02b4*/ 	.word	0x00000003
        /*02b8*/ 	.word	0x00000000
        /*02bc*/ 	.short	0x010a
        /*02be*/ 	.byte	0x3f
	.zero		1


	//   ....[36]....
        /*02c0*/ 	.word	0x00001f90
        /*02c4*/ 	.word	0x000000ff
        /*02c8*/ 	.word	0x00000000
        /*02cc*/ 	.short	0x010a
        /*02ce*/ 	.byte	0x08
	.zero		1


	//   ....[37]....
        /*02d0*/ 	.word	0x00001fd0
        /*02d4*/ 	.word	0x000000ff
        /*02d8*/ 	.word	0x00000000
        /*02dc*/ 	.short	0x010a
        /*02de*/ 	.byte	0x08
	.zero		1


	//   ....[38]....
        /*02e0*/ 	.word	0x000028b0
        /*02e4*/ 	.word	0x000000ff
        /*02e8*/ 	.word	0x00000000
        /*02ec*/ 	.short	0x0101
        /*02ee*/ 	.byte	0x07
	.zero		1


	//   ....[39]....
        /*02f0*/ 	.word	0x00002aa0
        /*02f4*/ 	.word	0x000000ff
        /*02f8*/ 	.word	0x00000000
        /*02fc*/ 	.short	0x0101
        /*02fe*/ 	.byte	0x04
	.zero		1


	//   ....[40]....
        /*0300*/ 	.word	0x0000c760
        /*0304*/ 	.word	0x0000000d
        /*0308*/ 	.word	0x00000080
        /*030c*/ 	.short	0x010a
        /*030e*/ 	.byte	0x3f
	.zero		1


	//   ....[41]....
        /*0310*/ 	.word	0x0000cb40
        /*0314*/ 	.word	0x00000003
        /*0318*/ 	.word	0x00000118
        /*031c*/ 	.short	0x0101
        /*031e*/ 	.byte	0x3f
	.zero		1


	//   ....[42]....
        /*0320*/ 	.word	0x0000d290
        /*0324*/ 	.word	0x00000007
        /*0328*/ 	.word	0x00000000
        /*032c*/ 	.short	0x010a
        /*032e*/ 	.byte	0x3f
	.zero		1


	//   ....[43]....
        /*0330*/ 	.word	0x0000d310
        /*0334*/ 	.word	0x00000009
        /*0338*/ 	.word	0x00000000
        /*033c*/ 	.short	0x010a
        /*033e*/ 	.byte	0x3f
	.zero		1


	//   ....[44]....
        /*0340*/ 	.word	0x0000d3a0
        /*0344*/ 	.word	0x00000006
        /*0348*/ 	.word	0x00000000
        /*034c*/ 	.short	0x010a
        /*034e*/ 	.byte	0x3f
	.zero		1


	//   ....[45]....
        /*0350*/ 	.word	0x0000d430
        /*0354*/ 	.word	0x00000009
        /*0358*/ 	.word	0x00000000
        /*035c*/ 	.short	0x010a
        /*035e*/ 	.byte	0x3f
	.zero		1


	//   ....[46]....
        /*0360*/ 	.word	0x0000d4c0
        /*0364*/ 	.word	0x00000006
        /*0368*/ 	.word	0x00000000
        /*036c*/ 	.short	0x010a
        /*036e*/ 	.byte	0x3f
	.zero		1


	//   ....[47]....
        /*0370*/ 	.word	0x0000d550
        /*0374*/ 	.word	0x00000009
        /*0378*/ 	.word	0x00000000
        /*037c*/ 	.short	0x010a
        /*037e*/ 	.byte	0x3f
	.zero		1


	//   ....[48]....
        /*0380*/ 	.word	0x0000d5e0
        /*0384*/ 	.word	0x00000006
        /*0388*/ 	.word	0x00000000
        /*038c*/ 	.short	0x010a
        /*038e*/ 	.byte	0x3f
	.zero		1


	//   ....[49]....
        /*0390*/ 	.word	0x0000d670
        /*0394*/ 	.word	0x00000009
        /*0398*/ 	.word	0x00000000
        /*039c*/ 	.short	0x010a
        /*039e*/ 	.byte	0x3f
	.zero		1


	//   ....[50]....
        /*03a0*/ 	.word	0x0000d700
        /*03a4*/ 	.word	0x00000006
        /*03a8*/ 	.word	0x00000000
        /*03ac*/ 	.short	0x010a
        /*03ae*/ 	.byte	0x3f
	.zero		1


	//   ....[51]....
        /*03b0*/ 	.word	0x0000d790
        /*03b4*/ 	.word	0x00000009
        /*03b8*/ 	.word	0x00000000
        /*03bc*/ 	.short	0x010a
        /*03be*/ 	.byte	0x3f
	.zero		1


	//   ....[52]....
        /*03c0*/ 	.word	0x0000d820
        /*03c4*/ 	.word	0x00000006
        /*03c8*/ 	.word	0x00000000
        /*03cc*/ 	.short	0x010a
        /*03ce*/ 	.byte	0x3f
	.zero		1


	//   ....[53]....
        /*03d0*/ 	.word	0x0000d8b0
        /*03d4*/ 	.word	0x00000009
        /*03d8*/ 	.word	0x00000000
        /*03dc*/ 	.short	0x010a
        /*03de*/ 	.byte	0x3f
	.zero		1


	//   ....[54]....
        /*03e0*/ 	.word	0x0000d940
        /*03e4*/ 	.word	0x00000006
        /*03e8*/ 	.word	0x00000000
        /*03ec*/ 	.short	0x010a
        /*03ee*/ 	.byte	0x3f
	.zero		1


	//   ....[55]....
        /*03f0*/ 	.word	0x0000d9d0
        /*03f4*/ 	.word	0x00000009
        /*03f8*/ 	.word	0x00000000
        /*03fc*/ 	.short	0x010a
        /*03fe*/ 	.byte	0x3f
	.zero		1


	//   ....[56]....
        /*0400*/ 	.word	0x0000da60
        /*0404*/ 	.word	0x00000006
        /*0408*/ 	.word	0x00000000
        /*040c*/ 	.short	0x010a
        /*040e*/ 	.byte	0x3f
	.zero		1


	//   ....[57]....
        /*0410*/ 	.word	0x0000daf0
        /*0414*/ 	.word	0x00000003
        /*0418*/ 	.word	0x00000000
        /*041c*/ 	.short	0x010a
        /*041e*/ 	.byte	0x3f
	.zero		1


	//   ....[58]....
        /*0420*/ 	.word	0x0000db50
        /*0424*/ 	.word	0x00000003
        /*0428*/ 	.word	0x00000000
        /*042c*/ 	.short	0x010a
        /*042e*/ 	.byte	0x3f
	.zero		1


	//   ....[59]....
        /*0430*/ 	.word	0x0000dbb0
        /*0434*/ 	.word	0x00000004
        /*0438*/ 	.word	0x00000000
        /*043c*/ 	.short	0x010a
        /*043e*/ 	.byte	0x3f
	.zero		1


	//   ....[60]....
        /*0440*/ 	.word	0x0000dc80
        /*0444*/ 	.word	0x0000000d
        /*0448*/ 	.word	0x00000080
        /*044c*/ 	.short	0x010a
        /*044e*/ 	.byte	0x3f
	.zero		1


	//   ....[61]....
        /*0450*/ 	.word	0x0000dd50
        /*0454*/ 	.word	0x00000007
        /*0458*/ 	.word	0x00000000
        /*045c*/ 	.short	0x010a
        /*045e*/ 	.byte	0x3f
	.zero		1


	//   ....[62]....
        /*0460*/ 	.word	0x0000dda0
        /*0464*/ 	.word	0x00000009
        /*0468*/ 	.word	0x00000000
        /*046c*/ 	.short	0x010a
        /*046e*/ 	.byte	0x3f
	.zero		1


	//   ....[63]....
        /*0470*/ 	.word	0x0000ddf0
        /*0474*/ 	.word	0x00000006
        /*0478*/ 	.word	0x00000000
        /*047c*/ 	.short	0x010a
        /*047e*/ 	.byte	0x3f
	.zero		1


	//   ....[64]....
        /*0480*/ 	.word	0x0000de40
        /*0484*/ 	.word	0x00000009
        /*0488*/ 	.word	0x00000000
        /*048c*/ 	.short	0x010a
        /*048e*/ 	.byte	0x3f
	.zero		1


	//   ....[65]....
        /*0490*/ 	.word	0x0000de90
        /*0494*/ 	.word	0x00000006
        /*0498*/ 	.word	0x00000000
        /*049c*/ 	.short	0x010a
        /*049e*/ 	.byte	0x3f
	.zero		1


	//   ....[66]....
        /*04a0*/ 	.word	0x0000dee0
        /*04a4*/ 	.word	0x00000009
        /*04a8*/ 	.word	0x00000000
        /*04ac*/ 	.short	0x010a
        /*04ae*/ 	.byte	0x3f
	.zero		1


	//   ....[67]....
        /*04b0*/ 	.word	0x0000df30
        /*04b4*/ 	.word	0x00000006
        /*04b8*/ 	.word	0x00000000
        /*04bc*/ 	.short	0x010a
        /*04be*/ 	.byte	0x3f
	.zero		1


	//   ....[68]....
        /*04c0*/ 	.word	0x0000df80
        /*04c4*/ 	.word	0x00000009
        /*04c8*/ 	.word	0x00000000
        /*04cc*/ 	.short	0x010a
        /*04ce*/ 	.byte	0x3f
	.zero		1


	//   ....[69]....
        /*04d0*/ 	.word	0x0000dfd0
        /*04d4*/ 	.word	0x00000006
        /*04d8*/ 	.word	0x00000000
        /*04dc*/ 	.short	0x010a
        /*04de*/ 	.byte	0x3f
	.zero		1


	//   ....[70]....
        /*04e0*/ 	.word	0x0000e020
        /*04e4*/ 	.word	0x00000009
        /*04e8*/ 	.word	0x00000000
        /*04ec*/ 	.short	0x010a
        /*04ee*/ 	.byte	0x3f
	.zero		1


	//   ....[71]....
        /*04f0*/ 	.word	0x0000e070
        /*04f4*/ 	.word	0x00000006
        /*04f8*/ 	.word	0x00000000
        /*04fc*/ 	.short	0x010a
        /*04fe*/ 	.byte	0x3f
	.zero		1


	//   ....[72]....
        /*0500*/ 	.word	0x0000e0c0
        /*0504*/ 	.word	0x00000009
        /*0508*/ 	.word	0x00000000
        /*050c*/ 	.short	0x010a
        /*050e*/ 	.byte	0x3f
	.zero		1


	//   ....[73]....
        /*0510*/ 	.word	0x0000e110
        /*0514*/ 	.word	0x00000006
        /*0518*/ 	.word	0x00000000
        /*051c*/ 	.short	0x010a
        /*051e*/ 	.byte	0x3f
	.zero		1


	//   ....[74]....
        /*0520*/ 	.word	0x0000e160
        /*0524*/ 	.word	0x00000009
        /*0528*/ 	.word	0x00000000
        /*052c*/ 	.short	0x010a
        /*052e*/ 	.byte	0x3f
	.zero		1


	//   ....[75]....
        /*0530*/ 	.word	0x0000e1b0
        /*0534*/ 	.word	0x00000006
        /*0538*/ 	.word	0x00000000
        /*053c*/ 	.short	0x010a
        /*053e*/ 	.byte	0x3f
	.zero		1


	//----- nvinfo : EIATTR_NUM_MBARRIERS
	.align		4
.L_35:
        /*0540*/ 	.byte	0x03, 0x38
        /*0542*/ 	.short	0x0022


	//----- nvinfo : EIATTR_EXIT_INSTR_OFFSETS
	.align		4
        /*0544*/ 	.byte	0x04, 0x1c
        /*0546*/ 	.short	(.L_37 - .L_36)


	//   ....[0]....
.L_36:
        /*0548*/ 	.word	0x00000890


	//   ....[1]....
        /*054c*/ 	.word	0x00001220


	//   ....[2]....
        /*0550*/ 	.word	0x0000bd10


	//   ....[3]....
        /*0554*/ 	.word	0x0000c400


	//   ....[4]....
        /*0558*/ 	.word	0x0000db40


	//----- nvinfo : EIATTR_MAX_THREADS
	.align		4
.L_37:
        /*055c*/ 	.byte	0x04, 0x05
        /*055e*/ 	.short	(.L_39 - .L_38)
.L_38:
        /*0560*/ 	.word	0x00000180
        /*0564*/ 	.word	0x00000001
        /*0568*/ 	.word	0x00000001


	//----- nvinfo : EIATTR_CRS_STACK_SIZE
	.align		4
.L_39:
        /*056c*/ 	.byte	0x04, 0x1e
        /*056e*/ 	.short	(.L_41 - .L_40)
.L_40:
        /*0570*/ 	.word	0x00000000


	//----- nvinfo : EIATTR_CBANK_PARAM_SIZE
	.align		4
.L_41:
        /*0574*/ 	.byte	0x03, 0x19
        /*0576*/ 	.short	0x0470


	//----- nvinfo : EIATTR_PARAM_CBANK
	.align		4
        /*0578*/ 	.byte	0x04, 0x0a
        /*057a*/ 	.short	(.L_43 - .L_42)
	.align		4
.L_42:
        /*057c*/ 	.word	index@(.nv.constant0._ZN7cutlass13device_kernelINS_4gemm6kernel13GemmUniversalIN4cute5tupleIJiiiiEEENS1_10collective13CollectiveMmaINS1_34MainloopSm90TmaGmmaWarpSpecializedILi16ENS5_IJNS4_1CILi1EEESB_SB_EEENS1_35KernelTmaWarpSpecializedCooperativeEEENS5_IJNSA_ILi256EEENSA_ILi176EEENSA_ILi32EEEEEEaNS5_IJlSB_lEEEaSJ_NS4_8TiledMMAINS4_8MMA_AtomIJNS4_4SM904GMMA26MMA_64x16x32_S32S8S8_SS_TNEEEENS4_6LayoutINS5_IJNSA_ILi2EEESB_SB_EEENS5_IJSB_NSA_ILi0EEEST_EEEEENS5_IJNS4_10UnderscoreESW_SW_EEEEENS4_13SM90_TMA_LOADENS4_14ComposedLayoutINS4_7SwizzleILi1ELi4ELi3EEENS4_18smem_ptr_flag_bitsILi8EEENSQ_INS5_IJNSA_ILi8EEESH_EEENS5_IJSH_SB_EEEEEEEvNS4_8identityESZ_S19_vS1A_EENS_8epilogue10collective6detail29Sm90TmaWarpSpecializedAdapterINS1D_15DefaultEpilogueIaSJ_SJ_NS1C_6thread17LinearCombinationIaLi1EiiLNS1H_9ScaleType4KindE0ELNS_15FloatRoundStyleE2EaEENS1_15EpilogueDefaultEEEEEvvEEEEvNT_6ParamsE)
        /*0580*/ 	.short	0x0210
        /*0582*/ 	.short	0x0470


	//----- nvinfo : EIATTR_SW_WAR
	.align		4
.L_43:
        /*0584*/ 	.byte	0x04, 0x36
        /*0586*/ 	.short	(.L_45 - .L_44)
.L_44:
        /*0588*/ 	.word	0x00000008
.L_45:


//--------------------- .nv.callgraph             --------------------------
	.section	.nv.callgraph,"",@"SHT_CUDA_CALLGRAPH"
	.align	4
	.sectionentsize	8
	.align		4
        /*0000*/ 	.word	0x00000000
	.align		4
        /*0004*/ 	.word	0xffffffff
	.align		4
        /*0008*/ 	.word	index@(_ZN7cutlass13device_kernelINS_4gemm6kernel13GemmUniversalIN4cute5tupleIJiiiiEEENS1_10collective13CollectiveMmaINS1_34MainloopSm90TmaGmmaWarpSpecializedILi16ENS5_IJNS4_1CILi1EEESB_SB_EEENS1_35KernelTmaWarpSpecializedCooperativeEEENS5_IJNSA_ILi256EEENSA_ILi176EEENSA_ILi32EEEEEEaNS5_IJlSB_lEEEaSJ_NS4_8TiledMMAINS4_8MMA_AtomIJNS4_4SM904GMMA26MMA_64x16x32_S32S8S8_SS_TNEEEENS4_6LayoutINS5_IJNSA_ILi2EEESB_SB_EEENS5_IJSB_NSA_ILi0EEEST_EEEEENS5_IJNS4_10UnderscoreESW_SW_EEEEENS4_13SM90_TMA_LOADENS4_14ComposedLayoutINS4_7SwizzleILi1ELi4ELi3EEENS4_18smem_ptr_flag_bitsILi8EEENSQ_INS5_IJNSA_ILi8EEESH_EEENS5_IJSH_SB_EEEEEEEvNS4_8identityESZ_S19_vS1A_EENS_8epilogue10collective6detail29Sm90TmaWarpSpecializedAdapterINS1D_15DefaultEpilogueIaSJ_SJ_NS1C_6thread17LinearCombinationIaLi1EiiLNS1H_9ScaleType4KindE0ELNS_15FloatRoundStyleE2EaEENS1_15EpilogueDefaultEEEEEvvEEEEvNT_6ParamsE)
	.align		4
        /*000c*/ 	.word	index@(__assertfail)
	.align		4
        /*0010*/ 	.word	0x00000000
	.align		4
        /*0014*/ 	.word	0xfffffffe
	.align		4
        /*0018*/ 	.word	0x00000000
	.align		4
        /*001c*/ 	.word	0xfffffffd
	.align		4
        /*0020*/ 	.word	0x00000000
	.align		4
        /*0024*/ 	.word	0xfffffffc


//--------------------- .nv.constant4             --------------------------
	.section	.nv.constant4,"a",@progbits
	.align	8
	.align		8
.nv.constant4:
        /*0000*/ 	.dword	__assertfail
	.align		8
        /*0008*/ 	.dword	__unnamed_1
	.align		8
        /*0010*/ 	.dword	_ZN39_INTERNAL_9a236a18_4_k_cu_b4f236fd_82814cuda3std3__45__cpo5beginE
	.align		8
        /*0018*/ 	.dword	_ZN39_INTERNAL_9a236a18_4_k_cu_b4f236fd_82814cuda3std3__45__cpo3endE
	.align		8
        /*0020*/ 	.dword	_ZN39_INTERNAL_9a236a18_4_k_cu_b4f236fd_82814cuda3std3__45__cpo6cbeginE
	.align		8
        /*0028*/ 	.dword	_ZN39_INTERNAL_9a236a18_4_k_cu_b4f236fd_82814cuda3std3__45__cpo4cendE
	.align		8
        /*0030*/ 	.dword	_ZN39_INTERNAL_9a236a18_4_k_cu_b4f236fd_82814cuda3std3__441_GLOBAL__N__9a236a18_4_k_cu_b4f236fd_82816ignoreE
	.align		8
        /*0038*/ 	.dword	_ZN39_INTERNAL_9a236a18_4_k_cu_b4f236fd_82814cuda3std3__419piecewise_constructE
	.align		8
        /*0040*/ 	.dword	_ZN39_INTERNAL_9a236a18_4_k_cu_b4f236fd_82814cuda3std3__48in_placeE
	.align		8
        /*0048*/ 	.dword	_ZN39_INTERNAL_9a236a18_4_k_cu_b4f236fd_82814cuda3std6ranges3__45__cpo4swapE
	.align		8
        /*0050*/ 	.dword	_ZN39_INTERNAL_9a236a18_4_k_cu_b4f236fd_82814cuda3std6ranges3__45__cpo9iter_moveE
	.align		8
        /*0058*/ 	.dword	_ZN39_INTERNAL_9a236a18_4_k_cu_b4f236fd_82814cute7productE
	.align		8
        /*0060*/ 	.dword	_ZN39_INTERNAL_9a236a18_4_k_cu_b4f236fd_82814cute1_E
	.align		8
        /*0068*/ 	.dword	$str$22
	.align		8
        /*0070*/ 	.dword	$str$23


//--------------------- .text._ZN7cutlass13device_kernelINS_4gemm6kernel13GemmUniversalIN4cute5tupleIJiiiiEEENS1_10collective13CollectiveMmaINS1_34MainloopSm90TmaGmmaWarpSpecializedILi16ENS5_IJNS4_1CILi1EEESB_SB_EEENS1_35KernelTmaWarpSpecializedCooperativeEEENS5_IJNSA_ILi256EEENSA_ILi176EEENSA_ILi32EEEEEEaNS5_IJlSB_lEEEaSJ_NS4_8TiledMMAINS4_8MMA_AtomIJNS4_4SM904GMMA26MMA_64x16x32_S32S8S8_SS_TNEEEENS4_6LayoutINS5_IJNSA_ILi2EEESB_SB_EEENS5_IJSB_NSA_ILi0EEEST_EEEEENS5_IJNS4_10UnderscoreESW_SW_EEEEENS4_13SM90_TMA_LOADENS4_14ComposedLayoutINS4_7SwizzleILi1ELi4ELi3EEENS4_18smem_ptr_flag_bitsILi8EEENSQ_INS5_IJNSA_ILi8EEESH_EEENS5_IJSH_SB_EEEEEEEvNS4_8identityESZ_S19_vS1A_EENS_8epilogue10collective6detail29Sm90TmaWarpSpecializedAdapterINS1D_15DefaultEpilogueIaSJ_SJ_NS1C_6thread17LinearCombinationIaLi1EiiLNS1H_9ScaleType4KindE0ELNS_15FloatRoundStyleE2EaEENS1_15EpilogueDefaultEEEEEvvEEEEvNT_6ParamsE --------------------------
	.section	.text._ZN7cutlass13device_kernelINS_4gemm6kernel13GemmUniversalIN4cute5tupleIJiiiiEEENS1_10collective13CollectiveMmaINS1_34MainloopSm90TmaGmmaWarpSpecializedILi16ENS5_IJNS4_1CILi1EEESB_SB_EEENS1_35KernelTmaWarpSpecializedCooperativeEEENS5_IJNSA_ILi256EEENSA_ILi176EEENSA_ILi32EEEEEEaNS5_IJlSB_lEEEaSJ_NS4_8TiledMMAINS4_8MMA_AtomIJNS4_4SM904GMMA26MMA_64x16x32_S32S8S8_SS_TNEEEENS4_6LayoutINS5_IJNSA_ILi2EEESB_SB_EEENS5_IJSB_NSA_ILi0EEEST_EEEEENS5_IJNS4_10UnderscoreESW_SW_EEEEENS4_13SM90_TMA_LOADENS4_14ComposedLayoutINS4_7SwizzleILi1ELi4ELi3EEENS4_18smem_ptr_flag_bitsILi8EEENSQ_INS5_IJNSA_ILi8EEESH_EEENS5_IJSH_SB_EEEEEEEvNS4_8identityESZ_S19_vS1A_EENS_8epilogue10collective6detail29Sm90TmaWarpSpecializedAdapterINS1D_15DefaultEpilogueIaSJ_SJ_NS1C_6thread17LinearCombinationIaLi1EiiLNS1H_9ScaleType4KindE0ELNS_15FloatRoundStyleE2EaEENS1_15EpilogueDefaultEEEEEvvEEEEvNT_6ParamsE,"ax",@progbits
	.align	128
.text._ZN7cutlass13device_kernelINS_4gemm6kernel13GemmUniversalIN4cute5tupleIJiiiiEEENS1_10collective13CollectiveMmaINS1_34MainloopSm90TmaGmmaWarpSpecializedILi16ENS5_IJNS4_1CILi1EEESB_SB_EEENS1_35KernelTmaWarpSpecializedCooperativeEEENS5_IJNSA_ILi256EEENSA_ILi176EEENSA_ILi32EEEEEEaNS5_IJlSB_lEEEaSJ_NS4_8TiledMMAINS4_8MMA_AtomIJNS4_4SM904GMMA26MMA_64x16x32_S32S8S8_SS_TNEEEENS4_6LayoutINS5_IJNSA_ILi2EEESB_SB_EEENS5_IJSB_NSA_ILi0EEEST_EEEEENS5_IJNS4_10UnderscoreESW_SW_EEEEENS4_13SM90_TMA_LOADENS4_14ComposedLayoutINS4_7SwizzleILi1ELi4ELi3EEENS4_18smem_ptr_flag_bitsILi8EEENSQ_INS5_IJNSA_ILi8EEESH_EEENS5_IJSH_SB_EEEEEEEvNS4_8identityESZ_S19_vS1A_EENS_8epilogue10collective6detail29Sm90TmaWarpSpecializedAdapterINS1D_15DefaultEpilogueIaSJ_SJ_NS1C_6thread17LinearCombinationIaLi1EiiLNS1H_9ScaleType4KindE0ELNS_15FloatRoundStyleE2EaEENS1_15EpilogueDefaultEEEEEvvEEEEvNT_6ParamsE:
        .type           _ZN7cutlass13device_kernelINS_4gemm6kernel13GemmUniversalIN4cute5tupleIJiiiiEEENS1_10collective13CollectiveMmaINS1_34MainloopSm90TmaGmmaWarpSpecializedILi16ENS5_IJNS4_1CILi1EEESB_SB_EEENS1_35KernelTmaWarpSpecializedCooperativeEEENS5_IJNSA_ILi256EEENSA_ILi176EEENSA_ILi32EEEEEEaNS5_IJlSB_lEEEaSJ_NS4_8TiledMMAINS4_8MMA_AtomIJNS4_4SM904GMMA26MMA_64x16x32_S32S8S8_SS_TNEEEENS4_6LayoutINS5_IJNSA_ILi2EEESB_SB_EEENS5_IJSB_NSA_ILi0EEEST_EEEEENS5_IJNS4_10UnderscoreESW_SW_EEEEENS4_13SM90_TMA_LOADENS4_14ComposedLayoutINS4_7SwizzleILi1ELi4ELi3EEENS4_18smem_ptr_flag_bitsILi8EEENSQ_INS5_IJNSA_ILi8EEESH_EEENS5_IJSH_SB_EEEEEEEvNS4_8identityESZ_S19_vS1A_EENS_8epilogue10collective6detail29Sm90TmaWarpSpecializedAdapterINS1D_15DefaultEpilogueIaSJ_SJ_NS1C_6thread17LinearCombinationIaLi1EiiLNS1H_9ScaleType4KindE0ELNS_15FloatRoundStyleE2EaEENS1_15EpilogueDefaultEEEEEvvEEEEvNT_6ParamsE,@function
        .size           _ZN7cutlass13device_kernelINS_4gemm6kernel13GemmUniversalIN4cute5tupleIJiiiiEEENS1_10collective13CollectiveMmaINS1_34MainloopSm90TmaGmmaWarpSpecializedILi16ENS5_IJNS4_1CILi1EEESB_SB_EEENS1_35KernelTmaWarpSpecializedCooperativeEEENS5_IJNSA_ILi256EEENSA_ILi176EEENSA_ILi32EEEEEEaNS5_IJlSB_lEEEaSJ_NS4_8TiledMMAINS4_8MMA_AtomIJNS4_4SM904GMMA26MMA_64x16x32_S32S8S8_SS_TNEEEENS4_6LayoutINS5_IJNSA_ILi2EEESB_SB_EEENS5_IJSB_NSA_ILi0EEEST_EEEEENS5_IJNS4_10UnderscoreESW_SW_EEEEENS4_13SM90_TMA_LOADENS4_14ComposedLayoutINS4_7SwizzleILi1ELi4ELi3EEENS4_18smem_ptr_flag_bitsILi8EEENSQ_INS5_IJNSA_ILi8EEESH_EEENS5_IJSH_SB_EEEEEEEvNS4_8identityESZ_S19_vS1A_EENS_8epilogue10collective6detail29Sm90TmaWarpSpecializedAdapterINS1D_15DefaultEpilogueIaSJ_SJ_NS1C_6thread17LinearCombinationIaLi1EiiLNS1H_9ScaleType4KindE0ELNS_15FloatRoundStyleE2EaEENS1_15EpilogueDefaultEEEEEvvEEEEvNT_6ParamsE,(.L_x_447 - _ZN7cutlass13device_kernelINS_4gemm6kernel13GemmUniversalIN4cute5tupleIJiiiiEEENS1_10collective13CollectiveMmaINS1_34MainloopSm90TmaGmmaWarpSpecializedILi16ENS5_IJNS4_1CILi1EEESB_SB_EEENS1_35KernelTmaWarpSpecializedCooperativeEEENS5_IJNSA_ILi256EEENSA_ILi176EEENSA_ILi32EEEEEEaNS5_IJlSB_lEEEaSJ_NS4_8TiledMMAINS4_8MMA_AtomIJNS4_4SM904GMMA26MMA_64x16x32_S32S8S8_SS_TNEEEENS4_6LayoutINS5_IJNSA_ILi2EEESB_SB_EEENS5_IJSB_NSA_ILi0EEEST_EEEEENS5_IJNS4_10UnderscoreESW_SW_EEEEENS4_13SM90_TMA_LOADENS4_14ComposedLayoutINS4_7SwizzleILi1ELi4ELi3EEENS4_18smem_ptr_flag_bitsILi8EEENSQ_INS5_IJNSA_ILi8EEESH_EEENS5_IJSH_SB_EEEEEEEvNS4_8identityESZ_S19_vS1A_EENS_8epilogue10collective6detail29Sm90TmaWarpSpecializedAdapterINS1D_15DefaultEpilogueIaSJ_SJ_NS1C_6thread17LinearCombinationIaLi1EiiLNS1H_9ScaleType4KindE0ELNS_15FloatRoundStyleE2EaEENS1_15EpilogueDefaultEEEEEvvEEEEvNT_6ParamsE)
        .other          _ZN7cutlass13device_kernelINS_4gemm6kernel13GemmUniversalIN4cute5tupleIJiiiiEEENS1_10collective13CollectiveMmaINS1_34MainloopSm90TmaGmmaWarpSpecializedILi16ENS5_IJNS4_1CILi1EEESB_SB_EEENS1_35KernelTmaWarpSpecializedCooperativeEEENS5_IJNSA_ILi256EEENSA_ILi176EEENSA_ILi32EEEEEEaNS5_IJlSB_lEEEaSJ_NS4_8TiledMMAINS4_8MMA_AtomIJNS4_4SM904GMMA26MMA_64x16x32_S32S8S8_SS_TNEEEENS4_6LayoutINS5_IJNSA_ILi2EEESB_SB_EEENS5_IJSB_NSA_ILi0EEEST_EEEEENS5_IJNS4_10UnderscoreESW_SW_EEEEENS4_13SM90_TMA_LOADENS4_14ComposedLayoutINS4_7SwizzleILi1ELi4ELi3EEENS4_18smem_ptr_flag_bitsILi8EEENSQ_INS5_IJNSA_ILi8EEESH_EEENS5_IJSH_SB_EEEEEEEvNS4_8identityESZ_S19_vS1A_EENS_8epilogue10collective6detail29Sm90TmaWarpSpecializedAdapterINS1D_15DefaultEpilogueIaSJ_SJ_NS1C_6thread17LinearCombinationIaLi1EiiLNS1H_9ScaleType4KindE0ELNS_15FloatRoundStyleE2EaEENS1_15EpilogueDefaultEEEEEvvEEEEvNT_6ParamsE,@"STO_CUDA_ENTRY STV_DEFAULT"
_ZN7cutlass13device_kernelINS_4gemm6kernel13GemmUniversalIN4cute5tupleIJiiiiEEENS1_10collective13CollectiveMmaINS1_34MainloopSm90TmaGmmaWarpSpecializedILi16ENS5_IJNS4_1CILi1EEESB_SB_EEENS1_35KernelTmaWarpSpecializedCooperativeEEENS5_IJNSA_ILi256EEENSA_ILi176EEENSA_ILi32EEEEEEaNS5_IJlSB_lEEEaSJ_NS4_8TiledMMAINS4_8MMA_AtomIJNS4_4SM904GMMA26MMA_64x16x32_S32S8S8_SS_TNEEEENS4_6LayoutINS5_IJNSA_ILi2EEESB_SB_EEENS5_IJSB_NSA_ILi0EEEST_EEEEENS5_IJNS4_10UnderscoreESW_SW_EEEEENS4_13SM90_TMA_LOADENS4_14ComposedLayoutINS4_7SwizzleILi1ELi4ELi3EEENS4_18smem_ptr_flag_bitsILi8EEENSQ_INS5_IJNSA_ILi8EEESH_EEENS5_IJSH_SB_EEEEEEEvNS4_8identityESZ_S19_vS1A_EENS_8epilogue10collective6detail29Sm90TmaWarpSpecializedAdapterINS1D_15DefaultEpilogueIaSJ_SJ_NS1C_6thread17LinearCombinationIaLi1EiiLNS1H_9ScaleType4KindE0ELNS_15FloatRoundStyleE2EaEENS1_15EpilogueDefaultEEEEEvvEEEEvNT_6ParamsE:
[----:B------:R-:W0:Y:S01]  /*0000*/  LDC R1, c[0x0][0x28] ;  /* 0x00000a00ff017b82 */ /* 0x000e220000000800 */
[----:B------:R-:W1:Y:S01]  /*0010*/  S2R R2, SR_TID.X ;  /* 0x0000000000027919 */ /* 0x000e620000002100 */
[----:B------:R-:W-:Y:S01]  /*0020*/  ELECT P0, URZ, PT ;  /* 0x00000000003f782f */ /* 0x000fe20003800000 */
[----:B------:R-:W-:Y:S01]  /*0030*/  BSSY B0, `(.L_x_0) ;  /* 0x0000015000007945 */ /* 0x000fe20003800000 */
[--C-:B-1----:R-:W-:Y:S02]  /*0040*/  SHF.R.U32.HI R0, RZ, 0x5, R2.reuse ;  /* 0x00000005ff007819 */ /* 0x102fe40000011602 */
[----:B------:R-:W-:-:S03]  /*0050*/  SHF.R.U32.HI R3, RZ, 0x7, R2 ;  /* 0x00000007ff037819 */ /* 0x000fc60000011602 */
[----:B------:R-:W1:Y:S04]  /*0060*/  SHFL.IDX PT, R4, R0, RZ, 0x1f ;  /* 0x00001fff00047589 */ /* 0x000e6800000e0000 */
[----:B------:R-:W2:Y:S01]  /*0070*/  SHFL.IDX PT, R3, R3, RZ, 0x1f ;  /* 0x00001fff03037589 */ /* 0x000ea200000e0000 */
[----:B-1----:R-:W-:Y:S02]  /*0080*/  R2UR UR10, R4 ;  /* 0x00000000040a72ca */ /* 0x002fe400000e0000 */
[----:B--2---:R-:W-:-:S11]  /*0090*/  R2UR UR5, R3 ;  /* 0x00000000030572ca */ /* 0x004fd600000e0000 */
[----:B------:R-:W-:Y:S02]  /*00a0*/  USHF.R.S32.HI UR4, URZ, 0x1f, UR10 ;  /* 0x0000001f3f047899 */ /* 0x000fe4000801140a */
[----:B------:R-:W-:Y:S02]  /*00b0*/  ISETP.NE.OR P0, PT, RZ, UR10, !P0 ;  /* 0x0000000aff007c0c */ /* 0x000fe4000c705670 */
[----:B------:R-:W-:-:S04]  /*00c0*/  ULEA.HI UR4, UR4, UR10, URZ, 0x2 ;  /* 0x0000000a04047291 */ /* 0x000fc8000f8f103f */
[----:B------:R-:W-:-:S04]  /*00d0*/  ULOP3.LUT UR4, UR4, 0xfffffffc, URZ, 0xc0, !UPT ;  /* 0xfffffffc04047892 */ /* 0x000fc8000f8ec03f */
[----:B------:R-:W-:-:S03]  /*00e0*/  UIADD3 UR10, UR10, -UR4, URZ ;  /* 0x800000040a0a7290 */ /* 0x000fc6000fffe03f */
[----:B0-----:R-:W-:Y:S09]  /*00f0*/  @P0 BRA `(.L_x_1) ;  /* 0x0000000000200947 */ /* 0x001ff20003800000 */
[----:B------:R-:W-:Y:S02]  /*0100*/  ULDC.64 UR6, c[0x0][0x198] ;  /* 0x0000660000067ab9 */ /* 0x000fe40000000a00 */
[----:B------:R-:W-:Y:S02]  /*0110*/  UIADD3 UR8, UP0, UR6, 0xf0, URZ ;  /* 0x000000f006087890 */ /* 0x000fe4000ff1e03f */
[----:B------:R-:W-:Y:S02]  /*0120*/  UIADD3 UR6, UP1, UR6, 0x1f0, URZ ;  /* 0x000001f006067890 */ /* 0x000fe4000ff3e03f */
[----:B------:R-:W-:Y:S02]  /*0130*/  UIADD3.X UR9, URZ, UR7, URZ, UP0, !UPT ;  /* 0x000000073f097290 */ /* 0x000fe400087fe43f */
[----:B------:R-:W-:-:S07]  /*0140*/  UIADD3.X UR7, URZ, UR7, URZ, UP1, !UPT ;  /* 0x000000073f077290 */ /* 0x000fce0008ffe43f */
[----:B------:R0:W-:Y:S02]  /*0150*/  UTMACCTL.PF [UR8] ;  /* 0x00000000080079b9 */ /* 0x0001e40008040000 */
[----:B------:R0:W-:Y:S02]  /*0160*/  UTMACCTL.PF [UR6] ;  /* 0x00000000060079b9 */ /* 0x0001e40008040000 */
[----:B0-----:R-:W-:Y:S01]  /*0170*/  NOP ;  /* 0x0000000000007918 */ /* 0x001fe20000000000 */
.L_x_1:
[----:B------:R-:W-:Y:S05]  /*0180*/  BSYNC B0 ;  /* 0x0000000000007941 */ /* 0x000fea0003800000 */
.L_x_0:
[----:B------:R-:W0:Y:S01]  /*0190*/  SHFL.IDX PT, R3, R0, RZ, 0x1f ;  /* 0x00001fff00037589 */ /* 0x000e2200000e0000 */
[----:B------:R-:W-:Y:S01]  /*01a0*/  UISETP.NE.AND UP0, UPT, UR10, 0x3, UPT ;  /* 0x000000030a00788c */ /* 0x000fe2000bf05270 */
[----:B------:R-:W-:Y:S01]  /*01b0*/  ISETP.NE.AND P1, PT, RZ, UR5, PT ;  /* 0x00000005ff007c0c */ /* 0x000fe2000bf25270 */
[----:B------:R-:W-:Y:S02]  /*01c0*/  UIADD3 UR18, UR5, -0x1, URZ ;  /* 0xffffffff05127890 */ /* 0x000fe4000fffe03f */
[----:B------:R-:W-:Y:S02]  /*01d0*/  UISETP.EQ.OR UP0, UPT, UR10, URZ, !UP0 ;  /* 0x0000003f0a00728c */ /* 0x000fe4000c702670 */
[----:B------:R-:W-:Y:S02]  /*01e0*/  UISETP.GE.U32.AND UP1, UPT, UR18, 0x2, UPT ;  /* 0x000000021200788c */ /* 0x000fe4000bf26070 */
[----:B------:R-:W-:-:S04]  /*01f0*/  UISETP.EQ.AND UP0, UPT, UR5, URZ, UP0 ;  /* 0x0000003f0500728c */ /* 0x000fc80008702270 */
[----:B------:R-:W-:-:S04]  /*0200*/  USEL UR39, URZ, 0x1, !UP0 ;  /* 0x000000013f277887 */ /* 0x000fc8000c000000 */
[----:B------:R-:W-:Y:S01]  /*0210*/  USEL UR39, UR39, 0x2, UP1 ;  /* 0x0000000227277887 */ /* 0x000fe20008800000 */
[----:B0-----:R-:W-:-:S13]  /*0220*/  ISETP.NE.AND P0, PT, R3, RZ, PT ;  /* 0x000000ff0300720c */ /* 0x001fda0003f05270 */
[----:B------:R-:W-:Y:S05]  /*0230*/  @P0 BRA `(.L_x_2) ;  /* 0x0000000000c40947 */ /* 0x000fea0003800000 */
[----:B------:R-:W-:Y:S01]  /*0240*/  ELECT P0, URZ, PT ;  /* 0x00000000003f782f */ /* 0x000fe20003800000 */
[----:B------:R-:W-:-:S12]  /*0250*/  BSSY B0, `(.L_x_2) ;  /* 0x000002f000007945 */ /* 0x000fd80003800000 */
[----:B------:R-:W-:Y:S05]  /*0260*/  @!P0 BRA `(.L_x_3) ;  /* 0x0000000000b48947 */ /* 0x000fea0003800000 */
[----:B------:R-:W0:Y:S01]  /*0270*/  S2UR UR8, SR_CgaCtaId ;  /* 0x00000000000879c3 */ /* 0x000e220000008800 */
[----:B------:R-:W-:Y:S01]  /*0280*/  UMOV UR4, 0x400 ;  /* 0x0000040000047882 */ /* 0x000fe20000000000 */
[----:B------:R-:W-:Y:S01]  /*0290*/  UMOV UR5, 0x1 ;  /* 0x0000000100057882 */ /* 0x000fe20000000000 */
[----:B------:R-:W-:Y:S02]  /*02a0*/  UMOV UR6, 0x100 ;  /* 0x0000010000067882 */ /* 0x000fe40000000000 */
[----:B------:R-:W-:-:S04]  /*02b0*/  UIADD3 UR6, -UR6, 0x100000, URZ ;  /* 0x0010000006067890 */ /* 0x000fc8000fffe13f */
[----:B------:R-:W-:Y:S02]  /*02c0*/  USHF.L.U32 UR7, UR6, 0xb, URZ ;  /* 0x0000000b06077899 */ /* 0x000fe4000800063f */
[----:B------:R-:W-:Y:S02]  /*02d0*/  USHF.L.U32 UR6, UR6, 0x1, URZ ;  /* 0x0000000106067899 */ /* 0x000fe4000800063f */
[----:B0-----:R-:W-:Y:S02]  /*02e0*/  ULEA UR8, UR8, UR4, 0x18 ;  /* 0x0000000408087291 */ /* 0x001fe4000f8ec03f */
[----:B------:R-:W-:-:S04]  /*02f0*/  UIADD3 UR4, -UR5, 0x100000, URZ ;  /* 0x0010000005047890 */ /* 0x000fc8000fffe13f */
[----:B------:R-:W-:Y:S02]  /*0300*/  USHF.L.U32 UR5, UR4, 0xb, URZ ;  /* 0x0000000b04057899 */ /* 0x000fe4000800063f */
[----:B------:R-:W-:Y:S01]  /*0310*/  USHF.L.U32 UR4, UR4, 0x1, URZ ;  /* 0x0000000104047899 */ /* 0x000fe2000800063f */
[----:B------:R-:W0:Y:S11]  /*0320*/  FENCE.VIEW.ASYNC.S ;  /* 0x00000000000073c6 */ /* 0x000e360000000000 */
[----:B0-----:R0:W1:Y:S01]  /*0330*/  SYNCS.EXCH.64 URZ, [UR8], UR4 ;  /* 0x00000004083f75b2 */ /* 0x0010620008000100 */
[----:B------:R0:W2:Y:S01]  /*0340*/  SYNCS.EXCH.64 URZ, [UR8+0x80], UR6 ;  /* 0x00008006083f75b2 */ /* 0x0000a20008000100 */
[----:B------:R0:W3:Y:S01]  /*0350*/  SYNCS.EXCH.64 URZ, [UR8+0x8], UR4 ;  /* 0x00000804083f75b2 */ /* 0x0000e20008000100 */
[----:B------:R0:W4:Y:S01]  /*0360*/  SYNCS.EXCH.64 URZ, [UR8+0x88], UR6 ;  /* 0x00008806083f75b2 */ /* 0x0001220008000100 */
[----:B------:R0:W0:Y:S01]  /*0370*/  SYNCS.EXCH.64 URZ, [UR8+0x10], UR4 ;  /* 0x00001004083f75b2 */ /* 0x0000220008000100 */
        /* <DEDUP_REMOVED lines=27> */
[----:B-1234-:R-:W-:Y:S01]  /*0530*/  NOP ;  /* 0x0000000000007918 */ /* 0x01efe20000000000 */
.L_x_3:
[----:B0-----:R-:W-:Y:S05]  /*0540*/  BSYNC B0 ;  /* 0x0000000000007941 */ /* 0x001fea0003800000 */
.L_x_2:
[----:B------:R-:W0:Y:S01]  /*0550*/  SHFL.IDX PT, R0, R0, RZ, 0x1f ;  /* 0x00001fff00007589 */ /* 0x000e2200000e0000 */
[----:B------:R-:W-:Y:S01]  /*0560*/  ELECT P0, URZ, PT ;  /* 0x00000000003f782f */ /* 0x000fe20003800000 */
[----:B------:R-:W1:Y:S01]  /*0570*/  S2UR UR17, SR_CTAID.Y ;  /* 0x00000000001179c3 */ /* 0x000e620000002600 */
[----:B------:R-:W-:Y:S01]  /*0580*/  ULDC UR5, c[0x0][0x65c] ;  /* 0x0001970000057ab9 */ /* 0x000fe20000000800 */
[----:B------:R-:W-:Y:S01]  /*0590*/  UMOV UR12, 0x20 ;  /* 0x00000020000c7882 */ /* 0x000fe20000000000 */
[----:B------:R-:W-:Y:S01]  /*05a0*/  UISETP.NE.AND UP2, UPT, UR5, 0x1, UPT ;  /* 0x000000010500788c */ /* 0x000fe2000bf45270 */
[----:B------:R-:W-:Y:S01]  /*05b0*/  NOP ;  /* 0x0000000000007918 */ /* 0x000fe20000000000 */
[----:B------:R-:W-:Y:S02]  /*05c0*/  NOP ;  /* 0x0000000000007918 */ /* 0x000fe40000000000 */
[----:B------:R-:W-:Y:S01]  /*05d0*/  UP2UR UR60, UPR, URZ, 0x4 ;  /* 0x000000043f3c7883 */ /* 0x000fe20008000000 */
[----:B------:R-:W2:Y:S01]  /*05e0*/  S2UR UR4, SR_CTAID.X ;  /* 0x00000000000479c3 */ /* 0x000ea20000002500 */
[----:B------:R-:W-:-:S02]  /*05f0*/  PLOP3.LUT P2, PT, PT, PT, UP2, 0x80, 0x0 ;  /* 0x000000000000781c */ /* 0x000fc40003f4f028 */
[----:B------:R-:W-:Y:S02]  /*0600*/  PLOP3.LUT P3, PT, PT, PT, UP2, 0x80, 0x0 ;  /* 0x000000000000781c */ /* 0x000fe40003f6f028 */
[----:B------:R-:W-:Y:S01]  /*0610*/  PLOP3.LUT P4, PT, PT, PT, UP2, 0x80, 0x0 ;  /* 0x000000000000781c */ /* 0x000fe20003f8f028 */
[----:B------:R-:W-:Y:S01]  /*0620*/  @UP2 ULDC UR14, c[0x0][0x10] ;  /* 0x00000400000e2ab9 */ /* 0x000fe20000000800 */
[----:B------:R-:W-:Y:S01]  /*0630*/  @UP2 UMOV UR9, URZ ;  /* 0x0000003f00092c82 */ /* 0x000fe20008000000 */
[----:B------:R-:W-:Y:S01]  /*0640*/  @!UP2 ULDC UR11, c[0x0][0xc] ;  /* 0x00000300000baab9 */ /* 0x000fe20000000800 */
[----:B0-----:R-:W-:Y:S01]  /*0650*/  ISETP.NE.OR P0, PT, R0, RZ, !P0 ;  /* 0x000000ff0000720c */ /* 0x001fe20004705670 */
[----:B-1----:R-:W-:Y:S02]  /*0660*/  @UP2 UMOV UR7, UR17 ;  /* 0x0000001100072c82 */ /* 0x002fe40008000000 */
[----:B------:R-:W-:Y:S01]  /*0670*/  @UP2 UMOV UR8, UR7 ;  /* 0x0000000700082c82 */ /* 0x000fe20008000000 */
[----:B------:R-:W-:Y:S01]  /*0680*/  @!UP2 UMOV UR7, UR17 ;  /* 0x000000110007ac82 */ /* 0x000fe20008000000 */
[----:B--2---:R-:W-:-:S08]  /*0690*/  @UP2 UIMAD.WIDE.U32 UR14, UR4, UR14, UR8 ;  /* 0x0000000e040e22a5 */ /* 0x004fd0000f8e0008 */
[----:B------:R-:W-:Y:S01]  /*06a0*/  VOTEU.ALL UP0, P0 ;  /* 0x00000000003f7886 */ /* 0x000fe20000000000 */
[----:B------:R-:W-:Y:S01]  /*06b0*/  VOTEU.ALL UP1, P0 ;  /* 0x00000000003f7886 */ /* 0x000fe20000020000 */
[----:B------:R-:W-:-:S03]  /*06c0*/  IMAD.U32 R17, RZ, RZ, UR15 ;  /* 0x0000000fff117e24 */ /* 0x000fc6000f8e00ff */
[----:B------:R-:W0:Y:S01]  /*06d0*/  @!UP0 S2UR UR6, SR_CgaCtaId ;  /* 0x00000000000689c3 */ /* 0x000e220000008800 */
[----:B------:R-:W-:Y:S01]  /*06e0*/  @!UP0 UMOV UR5, 0x400 ;  /* 0x0000040000058882 */ /* 0x000fe20000000000 */
[----:B------:R-:W-:-:S04]  /*06f0*/  @!UP0 UIADD3 UR12, -UR12, 0x100000, URZ ;  /* 0x001000000c0c8890 */ /* 0x000fc8000fffe13f */
[----:B------:R-:W-:Y:S02]  /*0700*/  @!UP0 USHF.L.U32 UR13, UR12, 0xb, URZ ;  /* 0x0000000b0c0d8899 */ /* 0x000fe4000800063f */
[----:B------:R-:W-:Y:S01]  /*0710*/  @!UP0 USHF.L.U32 UR12, UR12, 0x1, URZ ;  /* 0x000000010c0c8899 */ /* 0x000fe2000800063f */
[----:B------:R-:W-:Y:S01]  /*0720*/  IMAD.U32 R16, RZ, RZ, UR14 ;  /* 0x0000000eff107e24 */ /* 0x000fe2000f8e00ff */
[----:B0-----:R-:W-:Y:S01]  /*0730*/  @!UP0 ULEA UR16, UR6, UR5, 0x18 ;  /* 0x0000000506108291 */ /* 0x001fe2000f8ec03f */
[----:B------:R-:W-:Y:S02]  /*0740*/  VOTEU.ALL UP0, P0 ;  /* 0x00000000003f7886 */ /* 0x000fe40000000000 */
[----:B------:R-:W-:Y:S01]  /*0750*/  UMOV UR5, URZ ;  /* 0x0000003f00057c82 */ /* 0x000fe20008000000 */
[----:B------:R-:W-:Y:S01]  /*0760*/  @UP2 UMOV UR6, URZ ;  /* 0x0000003f00062c82 */ /* 0x000fe20008000000 */
[----:B------:R-:W-:Y:S01]  /*0770*/  @!UP2 UIMAD.WIDE.U32 UR8, UR11, UR7, UR4 ;  /* 0x000000070b08a2a5 */ /* 0x000fe2000f8e0004 */
[----:B------:R-:W-:Y:S01]  /*0780*/  PLOP3.LUT P0, PT, PT, PT, UP2, 0x80, 0x0 ;  /* 0x000000000000781c */ /* 0x000fe20003f0f028 */
[----:B------:R-:W-:-:S04]  /*0790*/  @UP2 UIADD3 UR6, UR15, UR6, URZ ;  /* 0x000000060f062290 */ /* 0x000fc8000fffe03f */
[----:B------:R-:W-:Y:S01]  /*07a0*/  IMAD.U32 R4, RZ, RZ, UR8 ;  /* 0x00000008ff047e24 */ /* 0x000fe2000f8e00ff */
[----:B------:R-:W0:Y:S02]  /*07b0*/  FENCE.VIEW.ASYNC.S ;  /* 0x00000000000073c6 */ /* 0x000e240000000000 */
[----:B0-----:R0:W1:Y:S01]  /*07c0*/  @!UP0 SYNCS.EXCH.64 URZ, [UR16+0x110], UR12 ;  /* 0x0001100c103f85b2 */ /* 0x0010620008000100 */
[----:B------:R-:W-:Y:S02]  /*07d0*/  IMAD.U32 R7, RZ, RZ, UR9 ;  /* 0x00000009ff077e24 */ /* 0x000fe4000f8e00ff */
[----:B------:R-:W-:Y:S02]  /*07e0*/  @P2 IMAD.U32 R17, RZ, RZ, UR6 ;  /* 0x00000006ff112e24 */ /* 0x000fe4000f8e00ff */
[----:B------:R-:W-:Y:S02]  /*07f0*/  IMAD.U32 R5, RZ, RZ, UR9 ;  /* 0x00000009ff057e24 */ /* 0x000fe4000f8e00ff */
[----:B------:R-:W-:-:S02]  /*0800*/  IMAD.U32 R6, RZ, RZ, UR8 ;  /* 0x00000008ff067e24 */ /* 0x000fc4000f8e00ff */
[----:B------:R-:W-:Y:S02]  /*0810*/  @!P3 IMAD.MOV.U32 R16, RZ, RZ, R4 ;  /* 0x000000ffff10b224 */ /* 0x000fe400078e0004 */
[----:B------:R-:W-:Y:S01]  /*0820*/  @!P4 IMAD.MOV.U32 R17, RZ, RZ, R7 ;  /* 0x000000ffff11c224 */ /* 0x000fe200078e0007 */
[----:B------:R0:W1:Y:S01]  /*0830*/  @!UP1 SYNCS.EXCH.64 URZ, [UR16+0x118], UR12 ;  /* 0x0001180c103f95b2 */ /* 0x0000620008000100 */
[----:B------:R-:W-:Y:S01]  /*0840*/  NOP ;  /* 0x0000000000007918 */ /* 0x000fe20000000000 */
[----:B-1----:R-:W-:Y:S06]  /*0850*/  BAR.SYNC.DEFER_BLOCKING 0x0 ;  /* 0x0000000000007b1d */ /* 0x002fec0000010000 */
[----:B------:R-:W-:Y:S05]  /*0860*/  @!P1 BRA `(.L_x_4) ;  /* 0x000000b4002c9947 */ /* 0x000fea0003800000 */
[----:B------:R-:W-:-:S06]  /*0870*/  UISETP.GT.U32.AND UP0, UPT, UR18, 0x1, UPT ;  /* 0x000000011200788c */ /* 0x000fcc000bf04070 */
[----:B------:R-:W-:-:S13]  /*0880*/  PLOP3.LUT P0, PT, PT, PT, UP0, 0x80, 0x0 ;  /* 0x000000000000781c */ /* 0x000fda0003f0f008 */
[----:B0-----:R-:W-:Y:S05]  /*0890*/  @P0 EXIT ;  /* 0x000000000000094d */ /* 0x001fea0003800000 */
[----:B------:R-:W-:Y:S01]  /*08a0*/  ULDC.64 UR8, c[0x0][0x650] ;  /* 0x0001940000087ab9 */ /* 0x000fe20000000a00 */
[----:B------:R-:W-:Y:S01]  /*08b0*/  UMOV UR6, 0xffffffff ;  /* 0xffffffff00067882 */ /* 0x000fe20000000000 */
[----:B------:R-:W-:Y:S01]  /*08c0*/  ISETP.GE.U32.AND P0, PT, R16, UR8, PT ;  /* 0x0000000810007c0c */ /* 0x000fe2000bf06070 */
[----:B------:R-:W-:Y:S01]  /*08d0*/  UMOV UR61, 0xffffffff ;  /* 0xffffffff003d7882 */ /* 0x000fe20000000000 */
[----:B------:R-:W-:Y:S01]  /*08e0*/  IMAD.U32 R18, RZ, RZ, UR6 ;  /* 0x00000006ff127e24 */ /* 0x000fe2000f8e00ff */
[----:B------:R-:W-:Y:S01]  /*08f0*/  UMOV UR57, 0xffffffff ;  /* 0xffffffff00397882 */ /* 0x000fe20000000000 */
[----:B------:R-:W-:Y:S02]  /*0900*/  ISETP.GE.U32.AND.EX P0, PT, R17, UR9, PT, P0 ;  /* 0x0000000911007c0c */ /* 0x000fe4000bf06100 */
[----:B------:R-:W-:-:S11]  /*0910*/  PRMT R0, RZ, 0x7610, R0 ;  /* 0x00007610ff007816 */ /* 0x000fd60000000000 */
[----:B------:R-:W-:Y:S05]  /*0920*/  @P0 BRA `(.L_x_5) ;  /* 0x0000000400840947 */ /* 0x000fea0003800000 */
[----:B------:R-:W-:Y:S01]  /*0930*/  I2FP.F32.U32 R0, UR4 ;  /* 0x0000000400007c45 */ /* 0x000fe20008201000 */
[----:B------:R-:W-:Y:S01]  /*0940*/  ULDC.64 UR16, c[0x0][0x628] ;  /* 0x00018a0000107ab9 */ /* 0x000fe20000000a00 */
[----:B------:R-:W-:Y:S01]  /*0950*/  ULDC UR6, c[0x0][0x150] ;  /* 0x0000540000067ab9 */ /* 0x000fe20000000800 */
[----:B------:R-:W-:Y:S01]  /*0960*/  ISETP.NE.U32.AND P0, PT, RZ, UR16, PT ;  /* 0x00000010ff007c0c */ /* 0x000fe2000bf05070 */
[----:B------:R-:W-:Y:S01]  /*0970*/  ULDC UR15, c[0x0][0x630] ;  /* 0x00018c00000f7ab9 */ /* 0x000fe20000000800 */
[----:B------:R-:W-:Y:S01]  /*0980*/  FMUL R0, R0, UR6 ;  /* 0x0000000600007c20 */ /* 0x000fe20008400000 */
[----:B------:R-:W-:Y:S01]  /*0990*/  R2UR UR18, R16 ;  /* 0x00000000101272ca */ /* 0x000fe200000e0000 */
[----:B------:R-:W-:Y:S01]  /*09a0*/  ULDC UR20, c[0x0][0x154] ;  /* 0x0000550000147ab9 */ /* 0x000fe20000000800 */
[----:B------:R-:W-:Y:S01]  /*09b0*/  ISETP.NE.AND.EX P0, PT, RZ, UR17, PT, P0 ;  /* 0x00000011ff007c0c */ /* 0x000fe2000bf05300 */
[----:B------:R0:W1:Y:S01]  /*09c0*/  F2I.U32.TRUNC.NTZ R3, R0 ;  /* 0x0000000000037305 */ /* 0x000062000020f000 */
[----:B------:R-:W-:-:S02]  /*09d0*/  R2UR UR19, R17 ;  /* 0x00000000111372ca */ /* 0x000fc400000e0000 */
[----:B------:R-:W-:Y:S02]  /*09e0*/  R2UR UR8, R16 ;  /* 0x00000000100872ca */ /* 0x000fe400000e0000 */
[----:B------:R-:W-:-:S07]  /*09f0*/  R2UR UR9, R17 ;  /* 0x00000000110972ca */ /* 0x000fce00000e0000 */
[----:B0-----:R-:W-:Y:S08]  /*0a00*/  @!P0 BRA `(.L_x_6) ;  /* 0x0000000000308947 */ /* 0x001ff00003800000 */
[----:B------:R-:W-:Y:S01]  /*0a10*/  R2UR UR8, R16 ;  /* 0x00000000100872ca */ /* 0x000fe200000e0000 */
[----:B------:R-:W-:Y:S01]  /*0a20*/  ULDC UR6, c[0x0][0x634] ;  /* 0x00018d0000067ab9 */ /* 0x000fe20000000800 */
[----:B------:R-:W-:-:S11]  /*0a30*/  R2UR UR14, R17 ;  /* 0x00000000110e72ca */ /* 0x000fd600000e0000 */
[----:B------:R-:W-:-:S04]  /*0a40*/  UIADD3 UR6, UP0, UR8, UR6, URZ ;  /* 0x0000000608067290 */ /* 0x000fc8000ff1e03f */
[----:B------:R-:W-:-:S04]  /*0a50*/  UIADD3.X UR14, URZ, UR14, URZ, UP0, !UPT ;  /* 0x0000000e3f0e7290 */ /* 0x000fc800087fe43f */
[----:B------:R-:W-:-:S04]  /*0a60*/  UIMAD.WIDE.U32 UR8, UR14, UR16, URZ ;  /* 0x000000100e0872a5 */ /* 0x000fc8000f8e003f */
[----:B------:R-:W-:Y:S02]  /*0a70*/  UIMAD.WIDE.U32 UR10, UP0, UR6, UR17, UR8 ;  /* 0x00000011060a72a5 */ /* 0x000fe4000f800008 */
[----:B------:R-:W-:Y:S02]  /*0a80*/  UIMAD.WIDE.U32 UR8, UR6, UR16, URZ ;  /* 0x00000010060872a5 */ /* 0x000fe4000f8e003f */
[----:B------:R-:W-:Y:S02]  /*0a90*/  UIADD3.X UR13, URZ, URZ, URZ, UP0, !UPT ;  /* 0x0000003f3f0d7290 */ /* 0x000fe400087fe43f */
[----:B------:R-:W-:Y:S01]  /*0aa0*/  UIADD3 URZ, UP0, UR9, UR10, URZ ;  /* 0x0000000a093f7290 */ /* 0x000fe2000ff1e03f */
[----:B------:R-:W-:-:S03]  /*0ab0*/  UMOV UR12, UR11 ;  /* 0x0000000b000c7c82 */ /* 0x000fc60008000000 */
[----:B------:R-:W-:-:S12]  /*0ac0*/  UIMAD.WIDE.U32.X UR8, UR14, UR17, UR12, UP0 ;  /* 0x000000110e0872a5 */ /* 0x000fd800080e040c */
.L_x_6:
[----:B------:R-:W-:Y:S01]  /*0ad0*/  USHF.R.U64 UR57, UR8, UR15, UR9 ;  /* 0x0000000f08397299 */ /* 0x000fe20008001209 */
[----:B------:R-:W-:Y:S01]  /*0ae0*/  I2FP.F32.U32 R0, UR7 ;  /* 0x0000000700007c45 */ /* 0x000fe20008201000 */
[----:B------:R-:W-:Y:S01]  /*0af0*/  USHF.R.U32.HI UR5, URZ, UR15, UR9 ;  /* 0x0000000f3f057299 */ /* 0x000fe20008011609 */
[----:B-1----:R-:W-:Y:S01]  /*0b00*/  R2UR UR12, R3 ;  /* 0x00000000030c72ca */ /* 0x002fe200000e0000 */
[----:B------:R-:W-:Y:S02]  /*0b10*/  UIADD3 UR6, UP0, URZ, -UR57, URZ ;  /* 0x800000393f067290 */ /* 0x000fe4000ff1e03f */
[----:B------:R-:W-:Y:S01]  /*0b20*/  FMUL R0, R0, UR20 ;  /* 0x0000001400007c20 */ /* 0x000fe20008400000 */
[----:B------:R-:W-:Y:S01]  /*0b30*/  ULDC.64 UR8, c[0x0][0x620] ;  /* 0x0001880000087ab9 */ /* 0x000fe20000000a00 */
[----:B------:R-:W-:Y:S01]  /*0b40*/  UIADD3.X UR5, URZ, ~UR5, URZ, UP0, !UPT ;  /* 0x800000053f057290 */ /* 0x000fe200087fe43f */
[----:B------:R-:W-:Y:S01]  /*0b50*/  UMOV UR10, UR18 ;  /* 0x00000012000a7c82 */ /* 0x000fe20008000000 */
[----:B------:R-:W-:-:S02]  /*0b60*/  UMOV UR11, UR19 ;  /* 0x00000013000b7c82 */ /* 0x000fc40008000000 */
[----:B------:R-:W-:Y:S01]  /*0b70*/  UIMAD UR5, UR5, UR8, URZ ;  /* 0x00000008050572a4 */ /* 0x000fe2000f8e023f */
[----:B------:R-:W0:Y:S01]  /*0b80*/  F2I.U32.TRUNC.NTZ R0, R0 ;  /* 0x0000000000007305 */ /* 0x000e22000020f000 */
[----:B------:R-:W-:Y:S02]  /*0b90*/  UIMAD.WIDE.U32 UR10, UR6, UR8, UR10 ;  /* 0x00000008060a72a5 */ /* 0x000fe4000f8e000a */
[----:B------:R-:W-:Y:S01]  /*0ba0*/  UIMAD UR6, UR6, UR9, UR5 ;  /* 0x00000009060672a4 */ /* 0x000fe2000f8e0205 */
[----:B------:R-:W-:Y:S01]  /*0bb0*/  ULDC UR21, c[0x0][0x658] ;  /* 0x0001960000157ab9 */ /* 0x000fe20000000800 */
[----:B------:R-:W-:Y:S02]  /*0bc0*/  UMOV UR19, 0xffffffff ;  /* 0xffffffff00137882 */ /* 0x000fe40000000000 */
[----:B------:R-:W-:Y:S01]  /*0bd0*/  UIADD3 UR6, UR11, UR6, URZ ;  /* 0x000000060b067290 */ /* 0x000fe2000fffe03f */
[----:B------:R-:W-:Y:S01]  /*0be0*/  ULDC UR15, c[0x0][0x618] ;  /* 0x00018600000f7ab9 */ /* 0x000fe20000000800 */
[----:B------:R-:W-:Y:S01]  /*0bf0*/  ULDC.64 UR8, c[0x0][0x640] ;  /* 0x0001900000087ab9 */ /* 0x000fe20000000a00 */
[----:B------:R-:W-:Y:S01]  /*0c00*/  USHF.L.U32 UR11, UR19, UR21, URZ ;  /* 0x00000015130b7299 */ /* 0x000fe2000800063f */
[----:B------:R-:W-:Y:S01]  /*0c10*/  ISETP.NE.U32.AND P0, PT, RZ, UR8, PT ;  /* 0x00000008ff007c0c */ /* 0x000fe2000bf05070 */
[----:B------:R-:W-:-:S02]  /*0c20*/  USHF.R.U64 UR19, UR10, UR15, UR6 ;  /* 0x0000000f0a137299 */ /* 0x000fc40008001206 */
[----:B------:R-:W-:Y:S01]  /*0c30*/  USHF.R.U32.HI UR10, URZ, UR15, UR6 ;  /* 0x0000000f3f0a7299 */ /* 0x000fe20008011606 */
[----:B0-----:R-:W-:Y:S01]  /*0c40*/  R2UR UR14, R0 ;  /* 0x00000000000e72ca */ /* 0x001fe200000e0000 */
[----:B------:R-:W-:Y:S01]  /*0c50*/  ULDC UR17, c[0x0][0x608] ;  /* 0x0001820000117ab9 */ /* 0x000fe20000000800 */
[----:B------:R-:W-:Y:S01]  /*0c60*/  ISETP.NE.AND.EX P0, PT, RZ, UR9, PT, P0 ;  /* 0x00000009ff007c0c */ /* 0x000fe2000bf05300 */
[----:B------:R-:W-:Y:S02]  /*0c70*/  USHF.R.U64 UR23, UR19, UR17, UR10 ;  /* 0x0000001113177299 */ /* 0x000fe4000800120a */
[----:B------:R-:W-:Y:S01]  /*0c80*/  USHF.R.U32.HI UR10, URZ, UR17, UR10 ;  /* 0x000000113f0a7299 */ /* 0x000fe2000801160a */
[----:B------:R-:W-:Y:S01]  /*0c90*/  UMOV UR16, 0x1 ;  /* 0x0000000100107882 */ /* 0x000fe20000000000 */
[----:B------:R-:W-:Y:S02]  /*0ca0*/  UIADD3 UR12, -UR12, URZ, URZ ;  /* 0x0000003f0c0c7290 */ /* 0x000fe4000fffe13f */
[----:B------:R-:W-:-:S02]  /*0cb0*/  USHF.R.U64 UR24, UR23, UR21, UR10 ;  /* 0x0000001517187299 */ /* 0x000fc4000800120a */
[----:B------:R-:W-:Y:S01]  /*0cc0*/  USHF.L.U32 UR6, UR16, UR21, URZ ;  /* 0x0000001510067299 */ /* 0x000fe2000800063f */
[----:B------:R-:W-:Y:S01]  /*0cd0*/  ULDC UR13, c[0x0][0x144] ;  /* 0x00005100000d7ab9 */ /* 0x000fe20000000800 */
[----:B------:R-:W-:Y:S01]  /*0ce0*/  ULDC UR5, c[0x0][0x600] ;  /* 0x0001800000057ab9 */ /* 0x000fe20000000800 */
[----:B------:R-:W-:Y:S02]  /*0cf0*/  ULOP3.LUT UR16, URZ, UR11, URZ, 0x33, !UPT ;  /* 0x0000000b3f107292 */ /* 0x000fe4000f8e333f */
[----:B------:R-:W-:Y:S02]  /*0d00*/  USHF.R.U32.HI UR11, URZ, UR21, UR10 ;  /* 0x000000153f0b7299 */ /* 0x000fe4000801160a */
[----:B------:R-:W-:Y:S02]  /*0d10*/  UIADD3 UR18, UR5, -0x1, URZ ;  /* 0xffffffff05127890 */ /* 0x000fe4000fffe03f */
[----:B------:R-:W-:Y:S02]  /*0d20*/  UIADD3 UR20, -UR14, URZ, URZ ;  /* 0x0000003f0e147290 */ /* 0x000fe4000fffe13f */
[----:B------:R-:W-:Y:S01]  /*0d30*/  UIMAD UR4, UR13, UR12, UR4 ;  /* 0x0000000c0d0472a4 */ /* 0x000fe2000f8e0204 */
[----:B------:R-:W-:Y:S01]  /*0d40*/  ULDC UR25, c[0x0][0x148] ;  /* 0x0000520000197ab9 */ /* 0x000fe20000000800 */
[----:B------:R-:W-:Y:S01]  /*0d50*/  ULDC UR21, c[0x0][0x648] ;  /* 0x0001920000157ab9 */ /* 0x000fe20000000800 */
[----:B------:R-:W-:Y:S01]  /*0d60*/  ULDC UR22, c[0x0][0x638] ;  /* 0x00018e0000167ab9 */ /* 0x000fe20000000800 */
[----:B------:R-:W-:Y:S01]  /*0d70*/  UMOV UR10, UR24 ;  /* 0x00000018000a7c82 */ /* 0x000fe20008000000 */
[----:B------:R-:W-:Y:S07]  /*0d80*/  @!P0 BRA `(.L_x_7) ;  /* 0x0000000000308947 */ /* 0x000fee0003800000 */
[----:B------:R-:W-:Y:S02]  /*0d90*/  ULDC UR14, c[0x0][0x64c] ;  /* 0x00019300000e7ab9 */ /* 0x000fe40000000800 */
        /* <DEDUP_REMOVED lines=8> */
[----:B------:R-:W-:-:S07]  /*0e20*/  UIMAD.WIDE.U32.X UR8, UR17, UR9, UR14, UP0 ;  /* 0x00000009110872a5 */ /* 0x000fce00080e040e */
[----:B------:R-:W-:Y:S01]  /*0e30*/  UMOV UR10, UR8 ;  /* 0x00000008000a7c82 */ /* 0x000fe20008000000 */
[----:B------:R-:W-:-:S05]  /*0e40*/  UMOV UR11, UR9 ;  /* 0x00000009000b7c82 */ /* 0x000fca0008000000 */
.L_x_7:
[----:B------:R-:W-:Y:S01]  /*0e50*/  UISETP.NE.AND UP0, UPT, UR60, URZ, UPT ;  /* 0x0000003f3c00728c */ /* 0x000fe2000bf05270 */
[----:B------:R-:W-:Y:S01]  /*0e60*/  IMAD.MOV.U32 R0, RZ, RZ, 0x1 ;  /* 0x00000001ff007424 */ /* 0x000fe200078e00ff */
[----:B------:R-:W-:Y:S02]  /*0e70*/  USHF.R.U64 UR8, UR10, UR21, UR11 ;  /* 0x000000150a087299 */ /* 0x000fe4000800120b */
[----:B------:R-:W-:Y:S02]  /*0e80*/  ULOP3.LUT UR16, UR23, UR16, URZ, 0xc0, !UPT ;  /* 0x0000001017107292 */ /* 0x000fe4000f8ec03f */
[----:B------:R-:W-:Y:S02]  /*0e90*/  ULOP3.LUT UR18, UR19, UR18, URZ, 0xc0, !UPT ;  /* 0x0000001213127292 */ /* 0x000fe4000f8ec03f */
[----:B------:R-:W-:-:S03]  /*0ea0*/  UIMAD UR16, UR6, UR8, UR16 ;  /* 0x00000008061072a4 */ /* 0x000fc6000f8e0210 */
[----:B------:R-:W-:Y:S02]  /*0eb0*/  @UP0 UIMAD UR4, UR25, UR20, UR7 ;  /* 0x00000014190402a4 */ /* 0x000fe4000f8e0207 */
[----:B------:R-:W-:-:S04]  /*0ec0*/  UIADD3 UR7, -UR8, URZ, URZ ;  /* 0x0000003f08077290 */ /* 0x000fc8000fffe13f */
[----:B------:R-:W-:-:S03]  /*0ed0*/  UIMAD UR6, UR7, UR22, UR24 ;  /* 0x00000016070672a4 */ /* 0x000fc6000f8e0218 */
[----:B------:R-:W-:Y:S01]  /*0ee0*/  ULDC UR7, c[0x0][0x610] ;  /* 0x0001840000077ab9 */ /* 0x000fe20000000800 */
[----:B------:R-:W-:Y:S02]  /*0ef0*/  UIMAD UR6, UR6, UR5, UR18 ;  /* 0x00000005060672a4 */ /* 0x000fe4000f8e0212 */
[----:B------:R-:W-:-:S04]  /*0f00*/  UIMAD UR4, UR16, UR7, UR4 ;  /* 0x00000007100472a4 */ /* 0x000fc8000f8e0204 */
[----:B------:R-:W-:Y:S02]  /*0f10*/  USEL UR61, UR6, UR4, !UP0 ;  /* 0x00000004063d7287 */ /* 0x000fe4000c000000 */
[----:B------:R-:W-:-:S06]  /*0f20*/  USEL UR4, UR4, UR6, !UP0 ;  /* 0x0000000604047287 */ /* 0x000fcc000c000000 */
[----:B------:R-:W-:-:S07]  /*0f30*/  IMAD.U32 R18, RZ, RZ, UR4 ;  /* 0x00000004ff127e24 */ /* 0x000fce000f8e00ff */
.L_x_5:
[----:B------:R-:W-:-:S08]  /*0f40*/  NOP ;  /* 0x0000000000007918 */ /* 0x000fd00000000000 */
[----:B------:R-:W0:Y:S02]  /*0f50*/  USETMAXREG.TRY_ALLOC.CTAPOOL UP0, 0xe8 ;  /* 0x000000e8000079c8 */ /* 0x000e240008000600 */
[----:B0-----:R-:W-:-:S13]  /*0f60*/  PLOP3.LUT P0, PT, PT, PT, UP0, 0x80, 0x0 ;  /* 0x000000000000781c */ /* 0x001fda0003f0f008 */
[----:B------:R-:W-:Y:S05]  /*0f70*/  @!P0 BRA `(.L_x_5) ;  /* 0xfffffffc00f08947 */ /* 0x000fea000383ffff */
[----:B------:R-:W-:Y:S01]  /*0f80*/  ULDC.64 UR4, c[0x0][0x598] ;  /* 0x0001660000047ab9 */ /* 0x000fe20000000a00 */
[----:B------:R-:W-:Y:S01]  /*0f90*/  ULDC.64 UR36, c[0x0][0x208] ;  /* 0x0000820000247ab9 */ /* 0x000fe20000000a00 */
[----:B------:R-:W-:-:S04]  /*0fa0*/  ISETP.NE.U32.AND P0, PT, RZ, UR4, PT ;  /* 0x00000004ff007c0c */ /* 0x000fc8000bf05070 */
[----:B------:R-:W-:-:S13]  /*0fb0*/  ISETP.NE.AND.EX P0, PT, RZ, UR5, PT, P0 ;  /* 0x00000005ff007c0c */ /* 0x000fda000bf05300 */
[----:B------:R-:W-:Y:S05]  /*0fc0*/  @!P0 BRA `(.L_x_8) ;  /* 0x00000000001c8947 */ /* 0x000fea0003800000 */
[----:B------:R-:W0:Y:S02]  /*0fd0*/  LDC.64 R4, c[0x0][0x598] ;  /* 0x00016600ff047b82 */ /* 0x000e240000000a00 */
[----:B0-----:R-:W2:Y:S02]  /*0fe0*/  LDG.E.64 R4, desc[UR36][R4.64] ;  /* 0x0000002404047981 */ /* 0x001ea4000c1e1b00 */
[----:B--2---:R-:W-:-:S04]  /*0ff0*/  ISETP.NE.U32.AND P0, PT, R4, RZ, PT ;  /* 0x000000ff0400720c */ /* 0x004fc80003f05070 */
[----:B------:R-:W-:-:S13]  /*1000*/  ISETP.NE.AND.EX P0, PT, R5, RZ, PT, P0 ;  /* 0x000000ff0500720c */ /* 0x000fda0003f05300 */
[----:B------:R-:W-:Y:S05]  /*1010*/  @!P0 BRA `(.L_x_8) ;  /* 0x0000000000088947 */ /* 0x000fea0003800000 */
[----:B------:R0:W5:Y:S01]  /*1020*/  LD.E R23, desc[UR36][R4.64] ;  /* 0x0000002404177980 */ /* 0x000162000c101900 */
[----:B------:R-:W-:Y:S05]  /*1030*/  BRA `(.L_x_9) ;  /* 0x0000000000247947 */ /* 0x000fea0003800000 */
.L_x_8:
[----:B------:R-:W-:Y:S02]  /*1040*/  ULDC.64 UR4, c[0x0][0x588] ;  /* 0x0001620000047ab9 */ /* 0x000fe40000000a00 */
[----:B------:R-:W-:-:S04]  /*1050*/  ISETP.NE.U32.AND P0, PT, RZ, UR4, PT ;  /* 0x00000004ff007c0c */ /* 0x000fc8000bf05070 */
[----:B------:R-:W-:-:S13]  /*1060*/  ISETP.NE.AND.EX P0, PT, RZ, UR5, PT, P0 ;  /* 0x00000005ff007c0c */ /* 0x000fda000bf05300 */
[----:B------:R-:W-:Y:S05]  /*1070*/  @!P0 BRA `(.L_x_10) ;  /* 0x00000000000c8947 */ /* 0x000fea0003800000 */
[----:B------:R-:W0:Y:S02]  /*1080*/  LDC.64 R4, c[0x0][0x588] ;  /* 0x00016200ff047b82 */ /* 0x000e240000000a00 */
[----:B0-----:R1:W5:Y:S01]  /*1090*/  LDG.E R23, desc[UR36][R4.64] ;  /* 0x0000002404177981 */ /* 0x001362000c1e1900 */
[----:B------:R-:W-:Y:S05]  /*10a0*/  BRA `(.L_x_9) ;  /* 0x0000000000087947 */ /* 0x000fea0003800000 */
.L_x_10:
[----:B------:R-:W-:Y:S02]  /*10b0*/  ULDC UR4, c[0x0][0x580] ;  /* 0x0001600000047ab9 */ /* 0x000fe40000000800 */
[----:B------:R-:W-:-:S07]  /*10c0*/  IMAD.U32 R23, RZ, RZ, UR4 ;  /* 0x00000004ff177e24 */ /* 0x000fce000f8e00ff */
.L_x_9:
[----:B------:R-:W-:Y:S02]  /*10d0*/  ULDC.64 UR4, c[0x0][0x5a0] ;  /* 0x0001680000047ab9 */ /* 0x000fe40000000a00 */
[----:B------:R-:W-:-:S04]  /*10e0*/  ISETP.NE.U32.AND P0, PT, RZ, UR4, PT ;  /* 0x00000004ff007c0c */ /* 0x000fc8000bf05070 */
[----:B------:R-:W-:-:S13]  /*10f0*/  ISETP.NE.AND.EX P0, PT, RZ, UR5, PT, P0 ;  /* 0x00000005ff007c0c */ /* 0x000fda000bf05300 */
[----:B------:R-:W-:Y:S05]  /*1100*/  @!P0 BRA `(.L_x_11) ;  /* 0x00000000001c8947 */ /* 0x000fea0003800000 */
[----:B01----:R-:W0:Y:S02]  /*1110*/  LDC.64 R4, c[0x0][0x5a0] ;  /* 0x00016800ff047b82 */ /* 0x003e240000000a00 */
[----:B0-----:R-:W2:Y:S02]  /*1120*/  LDG.E.64 R4, desc[UR36][R4.64] ;  /* 0x0000002404047981 */ /* 0x001ea4000c1e1b00 */
[----:B--2---:R-:W-:-:S04]  /*1130*/  ISETP.NE.U32.AND P0, PT, R4, RZ, PT ;  /* 0x000000ff0400720c */ /* 0x004fc80003f05070 */
[----:B------:R-:W-:-:S13]  /*1140*/  ISETP.NE.AND.EX P0, PT, R5, RZ, PT, P0 ;  /* 0x000000ff0500720c */ /* 0x000fda0003f05300 */
[----:B------:R-:W-:Y:S05]  /*1150*/  @!P0 BRA `(.L_x_11) ;  /* 0x0000000000088947 */ /* 0x000fea0003800000 */
[----:B------:R0:W5:Y:S01]  /*1160*/  LD.E R22, desc[UR36][R4.64] ;  /* 0x0000002404167980 */ /* 0x000162000c101900 */
[----:B------:R-:W-:Y:S05]  /*1170*/  BRA `(.L_x_12) ;  /* 0x0000000000247947 */ /* 0x000fea0003800000 */
.L_x_11:
[----:B------:R-:W-:Y:S02]  /*1180*/  ULDC.64 UR4, c[0x0][0x590] ;  /* 0x0001640000047ab9 */ /* 0x000fe40000000a00 */
[----:B------:R-:W-:-:S04]  /*1190*/  ISETP.NE.U32.AND P0, PT, RZ, UR4, PT ;  /* 0x00000004ff007c0c */ /* 0x000fc8000bf05070 */
[----:B------:R-:W-:-:S13]  /*11a0*/  ISETP.NE.AND.EX P0, PT, RZ, UR5, PT, P0 ;  /* 0x00000005ff007c0c */ /* 0x000fda000bf05300 */
[----:B------:R-:W-:Y:S05]  /*11b0*/  @!P0 BRA `(.L_x_13) ;  /* 0x00000000000c8947 */ /* 0x000fea0003800000 */
[----:B01----:R-:W0:Y:S02]  /*11c0*/  LDC.64 R4, c[0x0][0x590] ;  /* 0x00016400ff047b82 */ /* 0x003e240000000a00 */
[----:B0-----:R1:W5:Y:S01]  /*11d0*/  LDG.E R22, desc[UR36][R4.64] ;  /* 0x0000002404167981 */ /* 0x001362000c1e1900 */
[----:B------:R-:W-:Y:S05]  /*11e0*/  BRA `(.L_x_12) ;  /* 0x0000000000087947 */ /* 0x000fea0003800000 */
.L_x_13:
[----:B------:R-:W-:Y:S02]  /*11f0*/  ULDC UR4, c[0x0][0x584] ;  /* 0x0001610000047ab9 */ /* 0x000fe40000000800 */
[----:B------:R-:W-:-:S07]  /*1200*/  IMAD.U32 R22, RZ, RZ, UR4 ;  /* 0x00000004ff167e24 */ /* 0x000fce000f8e00ff */
.L_x_12:
[----:B------:R-:W-:-:S13]  /*1210*/  LOP3.LUT P0, RZ, R0, 0xff, RZ, 0xc0, !PT ;  /* 0x000000ff00ff7812 */ /* 0x000fda000780c0ff */
[----:B------:R-:W-:Y:S05]  /*1220*/  @!P0 EXIT ;  /* 0x000000000000894d */ /* 0x000fea0003800000 */
[----:B------:R-:W-:Y:S01]  /*1230*/  ULDC UR4, c[0x0][0x28c] ;  /* 0x0000a30000047ab9 */ /* 0x000fe20000000800 */
[----:B------:R-:W-:Y:S01]  /*1240*/  UMOV UR59, URZ ;  /* 0x0000003f003b7c82 */ /* 0x000fe20008000000 */
[----:B------:R-:W-:Y:S01]  /*1250*/  UIADD3 UR4, UR4, 0x1f, URZ ;  /* 0x0000001f04047890 */ /* 0x000fe2000fffe03f */
[----:B------:R-:W-:-:S03]  /*1260*/  UMOV UR56, URZ ;  /* 0x0000003f00387c82 */ /* 0x000fc60008000000 */
[----:B------:R-:W-:-:S04]  /*1270*/  USHF.R.S32.HI UR5, URZ, 0x1f, UR4 ;  /* 0x0000001f3f057899 */ /* 0x000fc80008011404 */
[----:B------:R-:W-:-:S04]  /*1280*/  ULEA.HI UR5, UR5, UR4, URZ, 0x5 ;  /* 0x0000000405057291 */ /* 0x000fc8000f8f283f */
[----:B------:R-:W-:-:S12]  /*1290*/  USHF.R.S32.HI UR58, URZ, 0x5, UR5 ;  /* 0x000000053f3a7899 */ /* 0x000fd80008011405 */
.L_x_387:
[----:B------:R-:W-:Y:S01]  /*12a0*/  LOP3.LUT R0, R2, 0x80, RZ, 0xc0, !PT ;  /* 0x0000008002007812 */ /* 0x000fe200078ec0ff */
[----:B------:R-:W2:Y:S01]  /*12b0*/  S2UR UR6, SR_CgaCtaId ;  /* 0x00000000000679c3 */ /* 0x000ea20000008800 */
[----:B------:R-:W-:Y:S02]  /*12c0*/  UMOV UR40, 0x400 ;  /* 0x0000040000287882 */ /* 0x000fe40000000000 */
[----:B------:R-:W-:-:S06]  /*12d0*/  SHF.R.U32.HI R0, RZ, 0x7, R0 ;  /* 0x00000007ff007819 */ /* 0x000fcc0000011600 */
[----:B---3--:R-:W3:Y:S01]  /*12e0*/  SHFL.IDX PT, R0, R0, RZ, 0x1f ;  /* 0x00001fff00007589 */ /* 0x008ee200000e0000 */
[----:B--2---:R-:W-:Y:S01]  /*12f0*/  ULEA UR40, UR6, UR40, 0x18 ;  /* 0x0000002806287291 */ /* 0x004fe2000f8ec03f */
[----:B---3--:R-:W-:-:S13]  /*1300*/  R2UR UR4, R0 ;  /* 0x00000000000472ca */ /* 0x008fda00000e0000 */
[----:B------:R-:W-:-:S04]  /*1310*/  ULEA.HI UR5, UR4, UR4, URZ, 0x1 ;  /* 0x0000000404057291 */ /* 0x000fc8000f8f083f */
[----:B------:R-:W-:-:S04]  /*1320*/  ULOP3.LUT UR5, UR5, 0x1ffffe, URZ, 0xc0, !UPT ;  /* 0x001ffffe05057892 */ /* 0x000fc8000f8ec03f */
[----:B------:R-:W-:-:S03]  /*1330*/  UIADD3 UR5, UR4, -UR5, URZ ;  /* 0x8000000504057290 */ /* 0x000fc6000fffe03f */
[----:B------:R-:W-:Y:S01]  /*1340*/  ULDC UR4, c[0x0][0x28c] ;  /* 0x0000a30000047ab9 */ /* 0x000fe20000000800 */
[----:B------:R-:W-:Y:S01]  /*1350*/  ULEA UR5, UR5, UR40, 0xb ;  /* 0x0000002805057291 */ /* 0x000fe2000f8e583f */
[----:B------:R-:W-:-:S03]  /*1360*/  ISETP.LT.AND P0, PT, RZ, UR4, PT ;  /* 0x00000004ff007c0c */ /* 0x000fc6000bf01270 */
[----:B------:R-:W-:-:S04]  /*1370*/  UIADD3 UR5, UR5, 0x200, URZ ;  /* 0x0000020005057890 */ /* 0x000fc8000fffe03f */
[----:B------:R-:W-:-:S04]  /*1380*/  USHF.R.U32.HI UR5, URZ, 0x4, UR5 ;  /* 0x000000043f057899 */ /* 0x000fc80008011605 */
[----:B------:R-:W-:-:S04]  /*1390*/  ULOP3.LUT UR5, UR5, 0x3fff, URZ, 0xc0, !UPT ;  /* 0x00003fff05057892 */ /* 0x000fc8000f8ec03f */
[----:B------:R-:W-:Y:S01]  /*13a0*/  ULOP3.LUT UR38, UR5, 0x10000, URZ, 0xfc, !UPT ;  /* 0x0001000005267892 */ /* 0x000fe2000f8efc3f */
[----:B01--4-:R-:W-:Y:S11]  /*13b0*/  @P0 BRA `(.L_x_14) ;  /* 0x0000000000400947 */ /* 0x013ff60003800000 */
[----:B------:R-:W-:Y:S01]  /*13c0*/  MOV R0, 0x0 ;  /* 0x0000000000007802 */ /* 0x000fe20000000f00 */
[----:B------:R-:W-:Y:S01]  /*13d0*/  ULDC.64 UR4, c[0x4][0x68] ;  /* 0x01001a0000047ab9 */ /* 0x000fe20000000a00 */
[----:B------:R-:W-:Y:S01]  /*13e0*/  ULDC.64 UR6, c[0x4][0x8] ;  /* 0x0100020000067ab9 */ /* 0x000fe20000000a00 */
[----:B01----:R-:W-:Y:S01]  /*13f0*/  IMAD.U32 R4, RZ, RZ, UR4 ;  /* 0x00000004ff047e24 */ /* 0x003fe2000f8e00ff */
[----:B------:R0:W1:Y:S01]  /*1400*/  LDC.64 R14, c[0x4][R0] ;  /* 0x01000000000e7b82 */ /* 0x0000620000000a00 */
[----:B------:R-:W-:Y:S01]  /*1410*/  IMAD.U32 R5, RZ, RZ, UR5 ;  /* 0x00000005ff057e24 */ /* 0x000fe2000f8e00ff */
[----:B------:R-:W-:Y:S01]  /*1420*/  ULDC.64 UR4, c[0x4][0x70] ;  /* 0x01001c0000047ab9 */ /* 0x000fe20000000a00 */
[----:B------:R-:W-:Y:S02]  /*1430*/  IMAD.U32 R10, RZ, RZ, UR6 ;  /* 0x00000006ff0a7e24 */ /* 0x000fe4000f8e00ff */
[----:B------:R-:W-:Y:S02]  /*1440*/  IMAD.U32 R6, RZ, RZ, UR4 ;  /* 0x00000004ff067e24 */ /* 0x000fe4000f8e00ff */
[----:B------:R-:W-:-:S02]  /*1450*/  IMAD.U32 R7, RZ, RZ, UR5 ;  /* 0x00000005ff077e24 */ /* 0x000fc4000f8e00ff */
[----:B------:R-:W-:Y:S02]  /*1460*/  IMAD.U32 R11, RZ, RZ, UR7 ;  /* 0x00000007ff0b7e24 */ /* 0x000fe4000f8e00ff */
[----:B------:R-:W-:Y:S02]  /*1470*/  IMAD.MOV.U32 R8, RZ, RZ, 0x1e1 ;  /* 0x000001e1ff087424 */ /* 0x000fe400078e00ff */
[----:B------:R-:W-:Y:S02]  /*1480*/  IMAD.MOV.U32 R12, RZ, RZ, 0x1 ;  /* 0x00000001ff0c7424 */ /* 0x000fe400078e00ff */
[----:B0-----:R-:W-:-:S07]  /*1490*/  IMAD.MOV.U32 R13, RZ, RZ, RZ ;  /* 0x000000ffff0d7224 */ /* 0x001fce00078e00ff */
[----:B------:R-:W-:-:S07]  /*14a0*/  LEPC R20, `(.L_x_14) ;  /* 0x000000001014794e */ /* 0x000fce0000000000 */
[----:B-1---5:R-:W-:Y:S05]  /*14b0*/  CALL.ABS.NOINC R14 ;  /* 0x000000000e007343 */ /* 0x022fea0003c00000 */
.L_x_14:
[----:B------:R-:W-:-:S06]  /*14c0*/  ULOP3.LUT UR4, UR39, 0x1, URZ, 0xfc, !UPT ;  /* 0x0000000127047892 */ /* 0x000fcc000f8efc3f */
[----:B------:R-:W-:-:S05]  /*14d0*/  IMAD.U32 R0, RZ, RZ, UR4 ;  /* 0x00000004ff007e24 */ /* 0x000fca000f8e00ff */
[----:B------:R-:W-:-:S13]  /*14e0*/  ISETP.NE.AND P0, PT, R0, 0x3, PT ;  /* 0x000000030000780c */ /* 0x000fda0003f05270 */
[----:B------:R-:W-:Y:S05]  /*14f0*/  @!P0 BRA `(.L_x_15) ;  /* 0x0000000000048947 */ /* 0x000fea0003800000 */
[----:B------:R-:W-:Y:S01]  /*1500*/  BPT.TRAP 0x1 ;  /* 0x000000040000795c */ /* 0x000fe20000300000 */
.L_x_15:
[----:B------:R-:W-:Y:S02]  /*1510*/  IMAD.U32 R3, RZ, RZ, UR56 ;  /* 0x00000038ff037e24 */ /* 0x000fe4000f8e00ff */
[----:B------:R-:W-:-:S03]  /*1520*/  IMAD.U32 R0, RZ, RZ, UR59 ;  /* 0x0000003bff007e24 */ /* 0x000fc6000f8e00ff */
[----:B------:R-:W-:Y:S02]  /*1530*/  LEA R3, R3, UR40, 0x3 ;  /* 0x0000002803037c11 */ /* 0x000fe4000f8e18ff */
[----:B------:R-:W-:-:S04]  /*1540*/  SHF.L.U32 R0, R0, 0x1f, RZ ;  /* 0x0000001f00007819 */ /* 0x000fc800000006ff */
[----:B------:R2:W3:Y:S01]  /*1550*/  SYNCS.PHASECHK.TRANS64.TRYWAIT P1, [R3+URZ], R0 ;  /* 0x00000000030075a7 */ /* 0x0004e2000802017f */
[----:B------:R-:W-:Y:S05]  /*1560*/  @!P0 BRA `(.L_x_16) ;  /* 0x0000000000048947 */ /* 0x000fea0003800000 */
[----:B------:R-:W-:Y:S01]  /*1570*/  BPT.TRAP 0x1 ;  /* 0x000000040000795c */ /* 0x000fe20000300000 */
.L_x_16:
[----:B---3--:R-:W-:Y:S05]  /*1580*/  @P1 BRA `(.L_x_17) ;  /* 0x0000000000081947 */ /* 0x008fea0003800000 */
[----:B------:R-:W3:Y:S02]  /*1590*/  SYNCS.PHASECHK.TRANS64.TRYWAIT P1, [R3+URZ], R0 ;  /* 0x00000000030075a7 */ /* 0x000ee4000802017f */
[----:B---3--:R-:W-:Y:S05]  /*15a0*/  @!P1 BRA `(.L_x_18) ;  /* 0x000000c400689947 */ /* 0x008fea0003800000 */
.L_x_17:
[----:B------:R-:W-:-:S04]  /*15b0*/  UISETP.LT.AND UP0, UPT, UR58, 0x1, UPT ;  /* 0x000000013a00788c */ /* 0x000fc8000bf01270 */
[----:B------:R-:W-:-:S06]  /*15c0*/  USEL UR4, UR58, 0x1, UP0 ;  /* 0x000000013a047887 */ /* 0x000fcc0008000000 */
[----:B--23--:R-:W-:Y:S01]  /*15d0*/  IMAD.U32 R0, RZ, RZ, UR4 ;  /* 0x00000004ff007e24 */ /* 0x00cfe2000f8e00ff */
[----:B------:R-:W-:Y:S05]  /*15e0*/  WARPSYNC.ALL ;  /* 0x0000000000007948 */ /* 0x000fea0003800000 */
[----:B------:R-:W-:-:S04]  /*15f0*/  IADD3 R0, -R0, UR58, RZ ;  /* 0x0000003a00007c10 */ /* 0x000fc8000fffe1ff */
[----:B------:R-:W-:Y:S01]  /*1600*/  ISETP.GE.AND P1, PT, R0, 0x1, PT ;  /* 0x000000010000780c */ /* 0x000fe20003f26270 */
[----:B------:R-:W-:Y:S01]  /*1610*/  UIADD3 UR40, UR40, 0x20200, URZ ;  /* 0x0002020028287890 */ /* 0x000fe2000fffe03f */
[----:B------:R-:W-:Y:S01]  /*1620*/  WARPGROUP.ARRIVE ;  /* 0x00000000000079c5 */ /* 0x000fe20000000000 */
[----:B------:R-:W-:Y:S02]  /*1630*/  ULEA UR8, UR56, UR38, 0x9 ;  /* 0x0000002638087291 */ /* 0x000fe4000f8e483f */
[----:B------:R-:W-:Y:S01]  /*1640*/  USHF.R.U32.HI UR40, URZ, 0x4, UR40 ;  /* 0x000000043f287899 */ /* 0x000fe20008011628 */
[----:B------:R-:W-:Y:S01]  /*1650*/  UMOV UR9, 0xc0000010 ;  /* 0xc000001000097882 */ /* 0x000fe20000000000 */
[----:B------:R-:W-:Y:S02]  /*1660*/  UMOV UR11, 0xc0000010 ;  /* 0xc0000010000b7882 */ /* 0x000fe40000000000 */
[----:B------:R-:W-:Y:S01]  /*1670*/  ULOP3.LUT UR4, UR40, 0x3fff, URZ, 0xc0, !UPT ;  /* 0x00003fff28047892 */ /* 0x000fe2000f8ec03f */
[----:B------:R-:W-:Y:S01]  /*1680*/  UMOV UR12, UR8 ;  /* 0x00000008000c7c82 */ /* 0x000fe20008000000 */
[----:B------:R-:W-:-:S02]  /*1690*/  UMOV UR13, UR9 ;  /* 0x00000009000d7c82 */ /* 0x000fc40008000000 */
[----:B------:R-:W-:Y:S01]  /*16a0*/  ULOP3.LUT UR4, UR4, 0x10000, URZ, 0xfc, !UPT ;  /* 0x0001000004047892 */ /* 0x000fe2000f8efc3f */
[----:B------:R-:W-:Y:S01]  /*16b0*/  UMOV UR15, 0xc0000010 ;  /* 0xc0000010000f7882 */ /* 0x000fe20000000000 */
[----:B------:R-:W-:Y:S02]  /*16c0*/  UMOV UR16, UR8 ;  /* 0x0000000800107c82 */ /* 0x000fe40008000000 */
[----:B------:R-:W-:Y:S01]  /*16d0*/  UIMAD UR10, UR56, 0x160, UR4 ;  /* 0x00000160380a78a4 */ /* 0x000fe2000f8e0204 */
[----:B------:R-:W-:Y:S01]  /*16e0*/  UMOV UR17, UR9 ;  /* 0x0000000900117c82 */ /* 0x000fe20008000000 */
[----:B------:R-:W-:Y:S02]  /*16f0*/  UMOV UR19, 0xc0000010 ;  /* 0xc000001000137882 */ /* 0x000fe40000000000 */
[----:B------:R-:W-:Y:S02]  /*1700*/  UIADD3 UR14, UR10, 0x20, URZ ;  /* 0x000000200a0e7890 */ /* 0x000fe4000fffe03f */
[----:B------:R-:W-:-:S02]  /*1710*/  UIADD3 UR18, UR10, 0x40, URZ ;  /* 0x000000400a127890 */ /* 0x000fc4000fffe03f */
[----:B------:R-:W-:Y:S02]  /*1720*/  UIADD3 UR22, UR10, 0x60, URZ ;  /* 0x000000600a167890 */ /* 0x000fe4000fffe03f */
[----:B------:R-:W-:Y:S01]  /*1730*/  IGMMA.64x16x32.S8.S8 R192, gdesc[UR8], RZ, !UPT, gsb0 ;  /* 0x0060000008c079f1 */ /* 0x000fe2000c0410ff */
[----:B------:R-:W-:Y:S01]  /*1740*/  UMOV UR20, UR8 ;  /* 0x0000000800147c82 */ /* 0x000fe20008000000 */
[----:B------:R-:W-:Y:S01]  /*1750*/  UMOV UR21, UR9 ;  /* 0x0000000900157c82 */ /* 0x000fe20008000000 */
[----:B------:R-:W-:Y:S01]  /*1760*/  UMOV UR23, 0xc0000010 ;  /* 0xc000001000177882 */ /* 0x000fe20000000000 */
[----:B------:R-:W-:Y:S01]  /*1770*/  UIADD3 UR26, UR10, 0x80, URZ ;  /* 0x000000800a1a7890 */ /* 0x000fe2000fffe03f */
        /* <DEDUP_REMOVED lines=28> */
[----:B------:R-:W-:-:S02]  /*1940*/  WARPGROUP.DEPBAR.LE gsb0, 0x0 ;  /* 0x00008000000079c5 */ /* 0x000fc40000010000 */
[----:B------:R-:W-:-:S06]  /*1950*/  WARPGROUP.ARRIVE ;  /* 0x00000000000079c5 */ /* 0x000fcc0000000000 */
[----:B------:R-:W-:Y:S03]  /*1960*/  IGMMA.64x16x32.S8.S8 R176, gdesc[UR12], RZ, !UPT, gsb0 ;  /* 0x006000000cb079f1 */ /* 0x000fe6000c0410ff */
[----:B------:R-:W-:Y:S02]  /*1970*/  WARPGROUP.DEPBAR.LE gsb0, 0x0 ;  /* 0x00008000000079c5 */ /* 0x000fe40000010000 */
        /* <DEDUP_REMOVED lines=25> */
[----:B------:R-:W-:Y:S01]  /*1b10*/  IGMMA.64x16x32.S8.S8 R32, gdesc[UR52], RZ, !UPT, gsb0 ;  /* 0x00600000342079f1 */ /* 0x000fe2000c0410ff */
[----:B------:R-:W-:Y:S01]  /*1b20*/  UMOV UR52, UR5 ;  /* 0x0000000500347c82 */ /* 0x000fe20008000000 */
[----:B------:R-:W-:Y:S01]  /*1b30*/  UMOV UR53, 0xc0000010 ;  /* 0xc000001000357882 */ /* 0x000fe20000000000 */
[----:B------:R-:W-:Y:S01]  /*1b40*/  UMOV UR48, UR52 ;  /* 0x0000003400307c82 */ /* 0x000fe20008000000 */
        /* <DEDUP_REMOVED lines=53> */
[----:B------:R-:W-:Y:S05]  /*1ea0*/  @!P1 BRA `(.L_x_19) ;  /* 0x0000000800b89947 */ /* 0x000fea0003800000 */
[----:B------:R-:W-:-:S04]  /*1eb0*/  UIADD3 UR5, UR56, 0x1, URZ ;  /* 0x0000000138057890 */ /* 0x000fc8000fffe03f */
[----:B------:R-:W-:-:S04]  /*1ec0*/  UISETP.NE.AND UP0, UPT, UR5, 0x10, UPT ;  /* 0x000000100500788c */ /* 0x000fc8000bf05270 */
[----:B------:R-:W-:Y:S02]  /*1ed0*/  USEL UR6, URZ, 0x1, UP0 ;  /* 0x000000013f067887 */ /* 0x000fe40008000000 */
[----:B------:R-:W-:Y:S02]  /*1ee0*/  USEL UR5, UR5, URZ, UP0 ;  /* 0x0000003f05057287 */ /* 0x000fe40008000000 */
[----:B------:R-:W-:-:S06]  /*1ef0*/  ULOP3.LUT UR6, UR59, UR6, URZ, 0x3c, !UPT ;  /* 0x000000063b067292 */ /* 0x000fcc000f8e3c3f */
[----:B01----:R-:W-:Y:S01]  /*1f00*/  IMAD.U32 R5, RZ, RZ, UR6 ;  /* 0x00000006ff057e24 */ /* 0x003fe2000f8e00ff */
[----:B------:R-:W-:-:S06]  /*1f10*/  UMOV UR6, UR56 ;  /* 0x0000003800067c82 */ /* 0x000fcc0008000000 */
.L_x_26:
[----:B01----:R-:W-:Y:S05]  /*1f20*/  @!P0 BRA `(.L_x_20) ;  /* 0x0000000000048947 */ /* 0x003fea0003800000 */
[----:B------:R-:W-:Y:S01]  /*1f30*/  BPT.TRAP 0x1 ;  /* 0x000000040000795c */ /* 0x000fe20000300000 */
.L_x_20:
[----:B------:R-:W0:Y:S01]  /*1f40*/  S2UR UR8, SR_CgaCtaId ;  /* 0x00000000000879c3 */ /* 0x000e220000008800 */
[----:B------:R-:W-:Y:S01]  /*1f50*/  UMOV UR7, 0x400 ;  /* 0x0000040000077882 */ /* 0x000fe20000000000 */
[----:B------:R-:W-:Y:S01]  /*1f60*/  SHF.L.U32 R3, R5, 0x1f, RZ ;  /* 0x0000001f05037819 */ /* 0x000fe200000006ff */
[----:B0-----:R-:W-:-:S04]  /*1f70*/  ULEA UR7, UR8, UR7, 0x18 ;  /* 0x0000000708077291 */ /* 0x001fc8000f8ec03f */
[----:B------:R-:W-:-:S09]  /*1f80*/  ULEA UR8, UR5, UR7, 0x3 ;  /* 0x0000000705087291 */ /* 0x000fd2000f8e183f */
[----:B------:R0:W1:Y:S01]  /*1f90*/  SYNCS.PHASECHK.TRANS64.TRYWAIT P1, [UR8], R3 ;  /* 0x00000003ff0075a7 */ /* 0x0000620008020148 */
[----:B------:R-:W-:Y:S05]  /*1fa0*/  @!P0 BRA `(.L_x_21) ;  /* 0x0000000000048947 */ /* 0x000fea0003800000 */
[----:B------:R-:W-:Y:S01]  /*1fb0*/  BPT.TRAP 0x1 ;  /* 0x000000040000795c */ /* 0x000fe20000300000 */
.L_x_21:
[----:B-1----:R-:W-:Y:S05]  /*1fc0*/  @P1 BRA `(.L_x_22) ;  /* 0x0000000000081947 */ /* 0x002fea0003800000 */
[----:B------:R-:W1:Y:S02]  /*1fd0*/  SYNCS.PHASECHK.TRANS64.TRYWAIT P1, [UR8], R3 ;  /* 0x00000003ff0075a7 */ /* 0x000e640008020148 */
[----:B-1----:R-:W-:Y:S05]  /*1fe0*/  @!P1 BRA `(.L_x_23) ;  /* 0x000000b800ec9947 */ /* 0x002fea0003800000 */
.L_x_22:
[----:B------:R-:W-:Y:S01]  /*1ff0*/  ULEA UR8, UR5, UR38, 0x9 ;  /* 0x0000002605087291 */ /* 0x000fe2000f8e483f */
[----:B------:R-:W-:Y:S01]  /*2000*/  WARPGROUP.ARRIVE ;  /* 0x00000000000079c5 */ /* 0x000fe20000000000 */
[----:B------:R-:W-:Y:S01]  /*2010*/  UIMAD UR10, UR5, 0x160, UR4 ;  /* 0x00000160050a78a4 */ /* 0x000fe2000f8e0204 */
[----:B------:R-:W-:Y:S01]  /*2020*/  UMOV UR9, 0xc0000010 ;  /* 0xc000001000097882 */ /* 0x000fe20000000000 */
[----:B------:R-:W-:Y:S02]  /*2030*/  UMOV UR11, 0xc0000010 ;  /* 0xc0000010000b7882 */ /* 0x000fe40000000000 */
[----:B------:R-:W-:Y:S01]  /*2040*/  UIADD3 UR14, UR10, 0x20, URZ ;  /* 0x000000200a0e7890 */ /* 0x000fe2000fffe03f */
[----:B------:R-:W-:Y:S01]  /*2050*/  UMOV UR12, UR8 ;  /* 0x00000008000c7c82 */ /* 0x000fe20008000000 */
[----:B------:R-:W-:Y:S01]  /*2060*/  UMOV UR13, UR9 ;  /* 0x00000009000d7c82 */ /* 0x000fe20008000000 */
[----:B------:R-:W-:Y:S02]  /*2070*/  UMOV UR15, 0xc0000010 ;  /* 0xc0000010000f7882 */ /* 0x000fe40000000000 */
[----:B------:R-:W-:Y:S01]  /*2080*/  IGMMA.64x16x32.S8.S8 R192, gdesc[UR8], R192, gsb0 ;  /* 0x0060000008c079f1 */ /* 0x000fe200080410c0 */
        /* <DEDUP_REMOVED lines=36> */
[----:B------:R-:W-:-:S02]  /*22d0*/  WARPGROUP.DEPBAR.LE gsb0, 0x0 ;  /* 0x00008000000079c5 */ /* 0x000fc40000010000 */
[----:B------:R-:W-:-:S06]  /*22e0*/  WARPGROUP.ARRIVE ;  /* 0x00000000000079c5 */ /* 0x000fcc0000000000 */
[----:B------:R-:W-:Y:S01]  /*22f0*/  IGMMA.64x16x32.S8.S8 R176, gdesc[UR12], R176, gsb0 ;  /* 0x006000000cb079f1 */ /* 0x000fe200080410b0 */
[----:B------:R-:W-:Y:S02]  /*2300*/  UIADD3 UR12, UR8, 0x100, URZ ;  /* 0x00000100080c7890 */ /* 0x000fe4000fffe03f */
[----:B------:R-:W-:Y:S02]  /*2310*/  WARPGROUP.DEPBAR.LE gsb0, 0x0 ;  /* 0x00008000000079c5 */ /* 0x000fe40000010000 */
[----:B------:R-:W-:-:S06]  /*2320*/  WARPGROUP.ARRIVE ;  /* 0x00000000000079c5 */ /* 0x000fcc0000000000 */
[----:B------:R-:W-:Y:S03]  /*2330*/  IGMMA.64x16x32.S8.S8 R160, gdesc[UR16], R160, gsb0 ;  /* 0x0060000010a079f1 */ /* 0x000fe600080410a0 */
        /* <DEDUP_REMOVED lines=23> */
[----:B------:R-:W-:Y:S01]  /*24b0*/  IGMMA.64x16x32.S8.S8 R32, gdesc[UR52], R32, gsb0 ;  /* 0x00600000342079f1 */ /* 0x000fe20008041020 */
        /* <DEDUP_REMOVED lines=56> */
[----:B------:R-:W-:Y:S05]  /*2840*/  @!P0 BRA `(.L_x_24) ;  /* 0x0000000000048947 */ /* 0x000fea0003800000 */
[----:B------:R-:W-:Y:S01]  /*2850*/  BPT.TRAP 0x1 ;  /* 0x000000040000795c */ /* 0x000fe20000300000 */
.L_x_24:
[----:B------:R-:W-:Y:S02]  /*2860*/  UISETP.GT.U32.AND UP0, UPT, UR39, 0x1, UPT ;  /* 0x000000012700788c */ /* 0x000fe4000bf04070 */
[----:B------:R-:W-:-:S04]  /*2870*/  ULEA UR7, UR6, UR7, 0x3 ;  /* 0x0000000706077291 */ /* 0x000fc8000f8e183f */
[----:B------:R-:W-:Y:S01]  /*2880*/  UIADD3 UR7, UR7, 0x80, URZ ;  /* 0x0000008007077890 */ /* 0x000fe2000fffe03f */
[----:B------:R-:W-:-:S03]  /*2890*/  PLOP3.LUT P1, PT, PT, PT, UP0, 0x80, 0x0 ;  /* 0x000000000000781c */ /* 0x000fc60003f2f008 */
[----:B------:R-:W-:-:S09]  /*28a0*/  UPRMT UR7, URZ, 0x654, UR7 ;  /* 0x000006543f077896 */ /* 0x000fd20008000007 */
[----:B------:R-:W-:Y:S01]  /*28b0*/  SYNCS.ARRIVE.TRANS64.RED.A1T0 RZ, [UR7], RZ ;  /* 0x000000ffffff79a7 */ /* 0x000fe20008100407 */
[----:B------:R-:W-:Y:S05]  /*28c0*/  @P1 BRA `(.L_x_25) ;  /* 0x0000000000041947 */ /* 0x000fea0003800000 */
[----:B------:R-:W-:Y:S01]  /*28d0*/  BPT.TRAP 0x1 ;  /* 0x000000040000795c */ /* 0x000fe20000300000 */
.L_x_25:
[----:B------:R-:W-:Y:S01]  /*28e0*/  UIADD3 UR5, UR5, 0x1, URZ ;  /* 0x0000000105057890 */ /* 0x000fe2000fffe03f */
[C---:B------:R-:W-:Y:S01]  /*28f0*/  ISETP.GT.AND P1, PT, R0.reuse, 0x1, PT ;  /* 0x000000010000780c */ /* 0x040fe20003f24270 */
[----:B------:R-:W-:Y:S01]  /*2900*/  UIADD3 UR6, UR6, 0x1, URZ ;  /* 0x0000000106067890 */ /* 0x000fe2000fffe03f */
[----:B------:R-:W-:Y:S01]  /*2910*/  VIADD R0, R0, 0xffffffff ;  /* 0xffffffff00007836 */ /* 0x000fe20000000000 */
[----:B------:R-:W-:Y:S02]  /*2920*/  UISETP.NE.AND UP0, UPT, UR5, 0x10, UPT ;  /* 0x000000100500788c */ /* 0x000fe4000bf05270 */
[----:B------:R-:W-:Y:S02]  /*2930*/  UISETP.NE.AND UP1, UPT, UR6, 0x10, UPT ;  /* 0x000000100600788c */ /* 0x000fe4000bf25270 */
[----:B------:R-:W-:Y:S02]  /*2940*/  USEL UR7, URZ, 0x1, UP0 ;  /* 0x000000013f077887 */ /* 0x000fe40008000000 */
[----:B------:R-:W-:-:S02]  /*2950*/  USEL UR5, UR5, URZ, UP0 ;  /* 0x0000003f05057287 */ /* 0x000fc40008000000 */
[----:B------:R-:W-:Y:S02]  /*2960*/  USEL UR6, UR6, URZ, UP1 ;  /* 0x0000003f06067287 */ /* 0x000fe40008800000 */
[----:B------:R-:W-:Y:S01]  /*2970*/  LOP3.LUT R5, R5, UR7, RZ, 0x3c, !PT ;  /* 0x0000000705057c12 */ /* 0x000fe2000f8e3cff */
[----:B------:R-:W-:Y:S09]  /*2980*/  @P1 BRA `(.L_x_26) ;  /* 0xfffffff400641947 */ /* 0x000ff2000383ffff */
.L_x_19:
[----:B------:R-:W2:Y:S02]  /*2990*/  LDC R0, c[0x0][0x28c] ;  /* 0x0000a300ff007b82 */ /* 0x000ea40000000800 */
[----:B--2---:R-:W-:-:S13]  /*29a0*/  ISETP.GE.AND P1, PT, R0, 0x1, PT ;  /* 0x000000010000780c */ /* 0x004fda0003f26270 */
[----:B------:R-:W-:Y:S05]  /*29b0*/  @!P1 BRA `(.L_x_27) ;  /* 0x0000000000449947 */ /* 0x000fea0003800000 */
[----:B------:R-:W-:Y:S05]  /*29c0*/  @!P0 BRA `(.L_x_28) ;  /* 0x0000000000048947 */ /* 0x000fea0003800000 */
[----:B------:R-:W-:Y:S01]  /*29d0*/  BPT.TRAP 0x1 ;  /* 0x000000040000795c */ /* 0x000fe20000300000 */
.L_x_28:
[----:B------:R-:W2:Y:S01]  /*29e0*/  S2UR UR6, SR_CgaCtaId ;  /* 0x00000000000679c3 */ /* 0x000ea20000008800 */
[----:B------:R-:W-:Y:S01]  /*29f0*/  UISETP.LT.AND UP0, UPT, UR58, 0x1, UPT ;  /* 0x000000013a00788c */ /* 0x000fe2000bf01270 */
[----:B------:R-:W-:-:S03]  /*2a00*/  UMOV UR5, 0x400 ;  /* 0x0000040000057882 */ /* 0x000fc60000000000 */
[----:B------:R-:W-:Y:S02]  /*2a10*/  USEL UR4, UR58, 0x1, UP0 ;  /* 0x000000013a047887 */ /* 0x000fe40008000000 */
[----:B------:R-:W-:Y:S02]  /*2a20*/  UISETP.GT.U32.AND UP0, UPT, UR39, 0x1, UPT ;  /* 0x000000012700788c */ /* 0x000fe4000bf04070 */
[----:B------:R-:W-:-:S04]  /*2a30*/  UIADD3 UR4, UR56, UR58, -UR4 ;  /* 0x0000003a38047290 */ /* 0x000fc8000fffe804 */
[----:B------:R-:W-:Y:S01]  /*2a40*/  USHF.L.U32 UR4, UR4, 0x3, URZ ;  /* 0x0000000304047899 */ /* 0x000fe2000800063f */
[----:B------:R-:W-:-:S03]  /*2a50*/  PLOP3.LUT P0, PT, PT, PT, UP0, 0x80, 0x0 ;  /* 0x000000000000781c */ /* 0x000fc60003f0f008 */
[----:B------:R-:W-:Y:S02]  /*2a60*/  ULOP3.LUT UR4, UR4, 0x78, URZ, 0xc0, !UPT ;  /* 0x0000007804047892 */ /* 0x000fe4000f8ec03f */
[----:B--2---:R-:W-:-:S04]  /*2a70*/  ULEA UR5, UR6, UR5, 0x18 ;  /* 0x0000000506057291 */ /* 0x004fc8000f8ec03f */
[----:B------:R-:W-:-:S04]  /*2a80*/  UIADD3 UR4, UR5, 0x80, UR4 ;  /* 0x0000008005047890 */ /* 0x000fc8000fffe004 */
[----:B------:R-:W-:-:S09]  /*2a90*/  UPRMT UR4, URZ, 0x654, UR4 ;  /* 0x000006543f047896 */ /* 0x000fd20008000004 */
[----:B------:R-:W-:Y:S01]  /*2aa0*/  SYNCS.ARRIVE.TRANS64.RED.A1T0 RZ, [UR4], RZ ;  /* 0x000000ffffff79a7 */ /* 0x000fe20008100404 */
[----:B------:R-:W-:Y:S05]  /*2ab0*/  @P0 BRA `(.L_x_27) ;  /* 0x0000000000040947 */ /* 0x000fea0003800000 */
[----:B------:R-:W-:Y:S01]  /*2ac0*/  BPT.TRAP 0x1 ;  /* 0x000000040000795c */ /* 0x000fe20000300000 */
.L_x_27:
[----:B------:R-:W-:Y:S01]  /*2ad0*/  R2UR UR4, R18 ;  /* 0x00000000120472ca */ /* 0x000fe200000e0000 */
[----:B------:R-:W-:Y:S01]  /*2ae0*/  IMAD.MOV.U32 R7, RZ, RZ, -0x2 ;  /* 0xfffffffeff077424 */ /* 0x000fe200078e00ff */
[C---:B------:R-:W-:Y:S01]  /*2af0*/  LOP3.LUT R0, R2.reuse, 0x3, RZ, 0xc0, !PT ;  /* 0x0000000302007812 */ /* 0x040fe200078ec0ff */
[----:B------:R-:W-:Y:S01]  /*2b00*/  ULDC UR7, c[0x0][0x288] ;  /* 0x0000a20000077ab9 */ /* 0x000fe20000000800 */
[----:B------:R-:W-:Y:S01]  /*2b10*/  UIMAD UR61, UR61, 0xb0, URZ ;  /* 0x000000b03d3d78a4 */ /* 0x000fe2000f8e023f */
[----:B01----:R-:W-:Y:S01]  /*2b20*/  LOP3.LUT R4, R2, 0x60, RZ, 0xc0, !PT ;  /* 0x0000006002047812 */ /* 0x003fe200078ec0ff */
[----:B------:R-:W-:Y:S01]  /*2b30*/  UIADD3 UR56, UR58, UR56, URZ ;  /* 0x000000383a387290 */ /* 0x000fe2000fffe03f */
[----:B------:R-:W-:Y:S01]  /*2b40*/  IMAD R7, R0, R7, UR7 ;  /* 0x0000000700077e24 */ /* 0x000fe2000f8e0207 */
[--C-:B------:R-:W-:Y:S01]  /*2b50*/  SHF.R.U32.HI R0, RZ, 0x7, R2.reuse ;  /* 0x00000007ff007819 */ /* 0x100fe20000011602 */
[----:B------:R-:W-:Y:S01]  /*2b60*/  UISETP.GE.AND UP2, UPT, UR61, UR7, UPT ;  /* 0x000000073d00728c */ /* 0x000fe2000bf46270 */
[----:B------:R-:W-:Y:S01]  /*2b70*/  SHF.R.U32.HI R3, RZ, 0x2, R2 ;  /* 0x00000002ff037819 */ /* 0x000fe20000011602 */
[----:B------:R-:W-:Y:S01]  /*2b80*/  ULDC UR10, c[0x0][0x284] ;  /* 0x0000a100000a7ab9 */ /* 0x000fe20000000800 */
[----:B------:R-:W-:Y:S01]  /*2b90*/  LOP3.LUT R0, R0, 0x1, RZ, 0xc0, !PT ;  /* 0x0000000100007812 */ /* 0x000fe200078ec0ff */
[----:B------:R-:W-:Y:S01]  /*2ba0*/  USHF.L.U32 UR5, UR4, 0x8, URZ ;  /* 0x0000000804057899 */ /* 0x000fe2000800063f */
[----:B------:R-:W-:Y:S01]  /*2bb0*/  IMAD.SHL.U32 R20, R2, 0x2, RZ ;  /* 0x0000000202147824 */ /* 0x000fe200078e00ff */
[----:B------:R-:W-:Y:S01]  /*2bc0*/  UIMAD.WIDE UR12, UR4, 0x100, URZ ;  /* 0x00000100040c78a5 */ /* 0x000fe2000f8e023f */
[----:B------:R-:W-:Y:S01]  /*2bd0*/  SHF.R.U32.HI R6, RZ, 0x1, R4 ;  /* 0x00000001ff067819 */ /* 0x000fe20000011604 */
[----:B------:R-:W-:Y:S01]  /*2be0*/  USHF.R.U32.HI UR4, URZ, 0x4, UR56 ;  /* 0x000000043f047899 */ /* 0x000fe20008011638 */
[----:B------:R-:W-:Y:S01]  /*2bf0*/  IMAD.U32 R21, RZ, RZ, UR61 ;  /* 0x0000003dff157e24 */ /* 0x000fe2000f8e00ff */
[----:B------:R-:W-:Y:S01]  /*2c00*/  UISETP.GE.OR UP2, UPT, UR5, UR10, UP2 ;  /* 0x0000000a0500728c */ /* 0x000fe20009746670 */
[----:B------:R-:W-:Y:S01]  /*2c10*/  IMAD.SHL.U32 R4, R0, 0x40, RZ ;  /* 0x0000004000047824 */ /* 0x000fe200078e00ff */
[----:B------:R-:W-:Y:S01]  /*2c20*/  LOP3.LUT R3, R3, 0x7, RZ, 0xc0, !PT ;  /* 0x0000000703037812 */ /* 0x000fe200078ec0ff */
[----:B------:R-:W-:Y:S01]  /*2c30*/  ULOP3.LUT UR4, UR4, 0x1, URZ, 0xc0, !UPT ;  /* 0x0000000104047892 */ /* 0x000fe2000f8ec03f */
[----:B------:R-:W-:Y:S01]  /*2c40*/  LOP3.LUT R20, R21, 0x6, R20, 0xf8, !PT ;  /* 0x0000000615147812 */ /* 0x000fe200078ef814 */
[----:B------:R-:W-:Y:S01]  /*2c50*/  USHF.R.S32.HI UR11, URZ, 0x1f, UR57 ;  /* 0x0000001f3f0b7899 */ /* 0x000fe20008011439 */
[--C-:B------:R-:W-:Y:S01]  /*2c60*/  LOP3.LUT R205, R4, 0x40, R3.reuse, 0xe2, !PT ;  /* 0x0000004004cd7812 */ /* 0x100fe200078ee203 */
[----:B------:R-:W-:Y:S01]  /*2c70*/  ULDC.64 UR8, c[0x0][0x5d0] ;  /* 0x0001740000087ab9 */ /* 0x000fe20000000a00 */
[----:B------:R-:W-:Y:S01]  /*2c80*/  UISETP.GT.U32.AND UP0, UPT, UR56, 0xf, UPT ;  /* 0x0000000f3800788c */ /* 0x000fe2000bf04070 */
[----:B------:R-:W-:Y:S01]  /*2c90*/  IADD3 R3, RZ, -R6, -R3 ;  /* 0x80000006ff037210 */ /* 0x000fe20007ffe803 */
[----:B------:R-:W-:Y:S01]  /*2ca0*/  UISETP.NE.U32.AND UP1, UPT, UR4, 0x1, UPT ;  /* 0x000000010400788c */ /* 0x000fe2000bf25070 */
[----:B------:R-:W-:Y:S01]  /*2cb0*/  PLOP3.LUT P0, PT, PT, PT, UP2, 0x80, 0x0 ;  /* 0x000000000000781c */ /* 0x000fe20003f0f028 */
[----:B------:R-:W-:Y:S01]  /*2cc0*/  UIMAD UR6, UR11, UR8, URZ ;  /* 0x000000080b0672a4 */ /* 0x000fe2000f8e023f */
[----:B------:R-:W-:Y:S01]  /*2cd0*/  SHF.R.S32.HI R21, RZ, 0x1f, R20 ;  /* 0x0000001fff157819 */ /* 0x000fe20000011414 */
[----:B------:R-:W-:Y:S01]  /*2ce0*/  IMAD.U32 R5, RZ, RZ, UR8 ;  /* 0x00000008ff057e24 */ /* 0x000fe2000f8e00ff */
[----:B------:R-:W-:Y:S01]  /*2cf0*/  UISETP.LT.U32.AND UP0, UPT, UR58, 0x10, UP0 ;  /* 0x000000103a00788c */ /* 0x000fe20008701070 */
[----:B------:R-:W-:Y:S01]  /*2d00*/  IMAD R0, R0, -0x40, R3 ;  /* 0xffffffc000007824 */ /* 0x000fe200078e0203 */
[----:B------:R-:W-:Y:S01]  /*2d10*/  UISETP.GT.U32.AND UP1, UPT, UR58, 0xf, !UP1 ;  /* 0x0000000f3a00788c */ /* 0x000fe2000cf24070 */
[----:B------:R-:W-:Y:S01]  /*2d20*/  IMAD.U32 R3, RZ, RZ, UR10 ;  /* 0x0000000aff037e24 */ /* 0x000fe2000f8e00ff */
[----:B------:R-:W-:-:S02]  /*2d30*/  UIMAD UR6, UR57, UR9, UR6 ;  /* 0x00000009390672a4 */ /* 0x000fc4000f8e0206 */
[----:B------:R-:W-:Y:S01]  /*2d40*/  IMAD.WIDE.U32 R4, R5, UR57, R20 ;  /* 0x0000003905047c25 */ /* 0x000fe2000f8e0014 */
[----:B------:R-:W-:Y:S01]  /*2d50*/  USEL UR7, URZ, 0x1, !UP0 ;  /* 0x000000013f077887 */ /* 0x000fe2000c000000 */
[----:B------:R-:W-:Y:S01]  /*2d60*/  LOP3.LUT R205, R205, UR12, R6, 0xfe, !PT ;  /* 0x0000000ccdcd7c12 */ /* 0x000fe2000f8efe06 */
[----:B------:R-:W-:Y:S01]  /*2d70*/  USEL UR4, URZ, 0x1, !UP1 ;  /* 0x000000013f047887 */ /* 0x000fe2000c800000 */
[----:B------:R-:W-:Y:S01]  /*2d80*/  IADD3 R0, R3, -UR5, R0 ;  /* 0x8000000503007c10 */ /* 0x000fe2000fffe000 */
[----:B------:R-:W-:Y:S01]  /*2d90*/  VIADD R5, R5, UR6 ;  /* 0x0000000605057c36 */ /* 0x000fe20008000000 */
[----:B------:R-:W-:Y:S01]  /*2da0*/  ULOP3.LUT UR56, UR56, 0xf, URZ, 0xc0, !UPT ;  /* 0x0000000f38387892 */ /* 0x000fe2000f8ec03f */
[----:B------:R-:W-:Y:S01]  /*2db0*/  VIADD R3, R7, -UR61 ;  /* 0x8000003d07037c36 */ /* 0x000fe20008000000 */
[----:B------:R-:W-:Y:S01]  /*2dc0*/  ULOP3.LUT UR59, UR4, UR59, UR7, 0x96, !UPT ;  /* 0x0000003b043b7292 */ /* 0x000fe2000f8e9607 */
[----:B------:R-:W-:Y:S01]  /*2dd0*/  UMOV UR6, 0xffffffff ;  /* 0xffffffff00067882 */ /* 0x000fe20000000000 */
[----:B------:R-:W-:Y:S10]  /*2de0*/  @P0 BRA `(.L_x_29) ;  /* 0x0000008400fc0947 */ /* 0x000ff40003800000 */
[----:B------:R-:W0:Y:S01]  /*2df0*/  LDC.64 R10, c[0x0][0x5c8] ;  /* 0x00017200ff0a7b82 */ /* 0x000e220000000a00 */
[----:B------:R-:W-:Y:S01]  /*2e00*/  ULDC.64 UR4, c[0x0][0x5c0] ;  /* 0x0001700000047ab9 */ /* 0x000fe20000000a00 */
[----:B------:R-:W-:Y:S01]  /*2e10*/  BSSY B0, `(.L_x_29) ;  /* 0x000087c000007945 */ /* 0x000fe20003800000 */
[----:B0-----:R-:W-:Y:S02]  /*2e20*/  IMAD R6, R10, UR13, RZ ;  /* 0x0000000d0a067c24 */ /* 0x001fe4000f8e02ff */
[----:B------:R-:W-:-:S04]  /*2e30*/  IMAD.WIDE.U32 R4, R205, R10, R4 ;  /* 0x0000000acd047225 */ /* 0x000fc800078e0004 */
[----:B------:R-:W-:Y:S01]  /*2e40*/  IMAD R7, R205, R11, R6 ;  /* 0x0000000bcd077224 */ /* 0x000fe200078e0206 */
[----:B------:R-:W-:Y:S01]  /*2e50*/  IADD3 R6, P0, R4, UR4, RZ ;  /* 0x0000000404067c10 */ /* 0x000fe2000ff1e0ff */
[C---:B------:R-:W-:Y:S02]  /*2e60*/  IMAD.SHL.U32 R13, R10.reuse, 0x8, RZ ;  /* 0x000000080a0d7824 */ /* 0x040fe400078e00ff */
[----:B------:R-:W-:Y:S01]  /*2e70*/  IMAD.IADD R7, R5, 0x1, R7 ;  /* 0x0000000105077824 */ /* 0x000fe200078e0207 */
[----:B------:R-:W-:Y:S01]  /*2e80*/  SHF.L.U64.HI R5, R10, 0x3, R11 ;  /* 0x000000030a057819 */ /* 0x000fe2000001020b */
[----:B------:R-:W-:Y:S01]  /*2e90*/  IMAD R15, R11, 0x78, RZ ;  /* 0x000000780b0f7824 */ /* 0x000fe200078e02ff */
[----:B------:R-:W-:Y:S02]  /*2ea0*/  IADD3 R8, P1, R13, R6, RZ ;  /* 0x000000060d087210 */ /* 0x000fe40007f3e0ff */
[----:B------:R-:W-:Y:S02]  /*2eb0*/  IADD3.X R7, R7, UR5, RZ, P0, !PT ;  /* 0x0000000507077c10 */ /* 0x000fe400087fe4ff */
[----:B-----5:R-:W-:-:S03]  /*2ec0*/  ISETP.NE.AND P0, PT, R22, RZ, PT ;  /* 0x000000ff1600720c */ /* 0x020fc60003f05270 */
[----:B------:R-:W-:Y:S02]  /*2ed0*/  IMAD.X R9, R5, 0x1, R7, P1 ;  /* 0x0000000105097824 */ /* 0x000fe400008e0607 */
[----:B------:R-:W-:-:S04]  /*2ee0*/  IMAD.WIDE.U32 R10, R10, 0x78, R8 ;  /* 0x000000780a0a7825 */ /* 0x000fc800078e0008 */
[----:B------:R-:W-:Y:S01]  /*2ef0*/  IMAD.IADD R11, R11, 0x1, R15 ;  /* 0x000000010b0b7824 */ /* 0x000fe200078e020f */
[----:B------:R-:W-:-:S05]  /*2f00*/  IADD3 R4, P1, R13, R10, RZ ;  /* 0x0000000a0d047210 */ /* 0x000fca0007f3e0ff */
[----:B------:R-:W-:Y:S01]  /*2f10*/  IMAD.X R5, R5, 0x1, R11, P1 ;  /* 0x0000000105057824 */ /* 0x000fe200008e060b */
[----:B------:R-:W-:Y:S07]  /*2f20*/  @!P0 BRA `(.L_x_30) ;  /* 0x0000006400588947 */ /* 0x000fee0003800000 */
[----:B------:R-:W0:Y:S01]  /*2f30*/  LDC.64 R14, c[0x0][0x5b0] ;  /* 0x00016c00ff0e7b82 */ /* 0x000e220000000a00 */
[----:B------:R-:W-:Y:S01]  /*2f40*/  ULDC.64 UR8, c[0x0][0x5b8] ;  /* 0x00016e0000087ab9 */ /* 0x000fe20000000a00 */
[----:B------:R-:W-:Y:S01]  /*2f50*/  ISETP.GE.AND P3, PT, R0, 0x1, PT ;  /* 0x000000010000780c */ /* 0x000fe20003f66270 */
[----:B------:R-:W-:Y:S02]  /*2f60*/  UIMAD UR4, UR11, UR8, URZ ;  /* 0x000000080b0472a4 */ /* 0x000fe4000f8e023f */
[----:B------:R-:W-:Y:S01]  /*2f70*/  IMAD.U32 R203, RZ, RZ, UR8 ;  /* 0x00000008ffcb7e24 */ /* 0x000fe2000f8e00ff */
[----:B------:R-:W-:Y:S01]  /*2f80*/  BSSY B1, `(.L_x_31) ;  /* 0x000000e000017945 */ /* 0x000fe20003800000 */
[----:B------:R-:W-:Y:S01]  /*2f90*/  ISETP.LT.OR P1, PT, R3, 0x1, !P3 ;  /* 0x000000010300780c */ /* 0x000fe20005f21670 */
[----:B------:R-:W-:Y:S01]  /*2fa0*/  UIMAD UR4, UR57, UR9, UR4 ;  /* 0x00000009390472a4 */ /* 0x000fe2000f8e0204 */
[----:B------:R-:W1:Y:S01]  /*2fb0*/  LDC.64 R12, c[0x0][0x5a8] ;  /* 0x00016a00ff0c7b82 */ /* 0x000e620000000a00 */
[----:B------:R-:W-:-:S04]  /*2fc0*/  IMAD.WIDE.U32 R202, R203, UR57, R20 ;  /* 0x00000039cbca7c25 */ /* 0x000fc8000f8e0014 */
[----:B------:R-:W-:Y:S02]  /*2fd0*/  VIADD R201, R203, UR4 ;  /* 0x00000004cbc97c36 */ /* 0x000fe40008000000 */
[----:B------:R-:W-:Y:S02]  /*2fe0*/  IMAD.MOV.U32 R200, RZ, RZ, R202 ;  /* 0x000000ffffc87224 */ /* 0x000fe400078e00ca */
[----:B0-----:R-:W-:Y:S02]  /*2ff0*/  IMAD R18, R14, UR13, RZ ;  /* 0x0000000d0e127c24 */ /* 0x001fe4000f8e02ff */
[----:B------:R-:W-:-:S04]  /*3000*/  IMAD.WIDE.U32 R20, R205, R14, R200 ;  /* 0x0000000ecd147225 */ /* 0x000fc800078e00c8 */
[----:B------:R-:W-:Y:S01]  /*3010*/  IMAD R213, R205, R15, R18 ;  /* 0x0000000fcdd57224 */ /* 0x000fe200078e0212 */
[----:B-1----:R-:W-:-:S04]  /*3020*/  IADD3 R20, P0, R20, R12, RZ ;  /* 0x0000000c14147210 */ /* 0x002fc80007f1e0ff */
[----:B------:R-:W-:Y:S01]  /*3030*/  IADD3.X R21, R13, R21, R213, P0, !PT ;  /* 0x000000150d157210 */ /* 0x000fe200007fe4d5 */
[----:B------:R-:W-:Y:S08]  /*3040*/  @P1 BRA `(.L_x_32) ;  /* 0x0000000000041947 */ /* 0x000ff00003800000 */
[----:B------:R0:W5:Y:S02]  /*3050*/  LDG.E.U8 R19, desc[UR36][R20.64] ;  /* 0x0000002414137981 */ /* 0x000164000c1e1100 */
.L_x_32:
[----:B------:R-:W-:Y:S05]  /*3060*/  BSYNC B1 ;  /* 0x0000000000017941 */ /* 0x000fea0003800000 */
.L_x_31:
[----:B-----5:R-:W-:Y:S01]  /*3070*/  LOP3.LUT R18, R19, 0xffff, RZ, 0xc0, !PT ;  /* 0x0000ffff13127812 */ /* 0x020fe200078ec0ff */
[C---:B------:R-:W-:Y:S01]  /*3080*/  IMAD.SHL.U32 R206, R14.reuse, 0x8, RZ ;  /* 0x000000080ece7824 */ /* 0x040fe200078e00ff */
[----:B------:R-:W-:Y:S01]  /*3090*/  SHF.L.U64.HI R207, R14, 0x3, R15 ;  /* 0x000000030ecf7819 */ /* 0x000fe2000001020f */
[----:B------:R-:W-:Y:S01]  /*30a0*/  BSSY B1, `(.L_x_33) ;  /* 0x0000013000017945 */ /* 0x000fe20003800000 */
[----:B------:R-:W-:Y:S02]  /*30b0*/  PRMT R209, R18, 0x8880, RZ ;  /* 0x0000888012d17816 */ /* 0x000fe400000000ff */
[----:B------:R-:W-:-:S03]  /*30c0*/  ISETP.GE.AND P2, PT, R0, 0x9, PT ;  /* 0x000000090000780c */ /* 0x000fc60003f46270 */
[----:B------:R-:W-:Y:S01]  /*30d0*/  IMAD R18, R209, R22, RZ ;  /* 0x00000016d1127224 */ /* 0x000fe200078e02ff */
[----:B------:R-:W-:Y:S01]  /*30e0*/  ISETP.LT.OR P0, PT, R3, 0x1, !P2 ;  /* 0x000000010300780c */ /* 0x000fe20005701670 */
[----:B------:R-:W-:-:S04]  /*30f0*/  IMAD.WIDE.U32 R208, R205, R14, R206 ;  /* 0x0000000ecdd07225 */ /* 0x000fc800078e00ce */
[----:B------:R-:W-:Y:S01]  /*3100*/  @!P1 IMAD R211, R192, R23, R18 ;  /* 0x00000017c0d39224 */ /* 0x000fe200078e0212 */
[----:B------:R-:W-:Y:S01]  /*3110*/  IADD3 R204, P5, P6, R202, R12, R208 ;  /* 0x0000000ccacc7210 */ /* 0x000fe20007ebe0d0 */
[----:B------:R-:W-:Y:S01]  /*3120*/  IMAD.IADD R192, R213, 0x1, R209 ;  /* 0x00000001d5c07824 */ /* 0x000fe200078e02d1 */
[----:B------:R-:W-:Y:S02]  /*3130*/  IADD3 R209, P4, R205, 0x80, RZ ;  /* 0x00000080cdd17810 */ /* 0x000fe40007f9e0ff */
[----:B------:R1:W-:Y:S01]  /*3140*/  @!P1 STG.E.U8 desc[UR36][R6.64], R211 ;  /* 0x000000d306009986 */ /* 0x0003e2000c101124 */
[----:B------:R-:W-:Y:S02]  /*3150*/  ISETP.LT.OR P1, PT, R3, 0x2, !P3 ;  /* 0x000000020300780c */ /* 0x000fe40005f21670 */
[----:B------:R-:W-:Y:S02]  /*3160*/  IADD3.X R205, R201, R13, R192, P5, P6 ;  /* 0x0000000dc9cd7210 */ /* 0x000fe40002fec4c0 */
[----:B------:R-:W-:-:S02]  /*3170*/  ISETP.LT.OR P5, PT, R3, 0x2, !P2 ;  /* 0x000000020300780c */ /* 0x000fc400057a1670 */
[----:B------:R-:W-:-:S07]  /*3180*/  ISETP.LT.OR P6, PT, R3, 0x9, !P3 ;  /* 0x000000090300780c */ /* 0x000fce0005fc1670 */
[----:B-1----:R-:W-:Y:S06]  /*3190*/  @P1 BRA `(.L_x_34) ;  /* 0x00000000000c1947 */ /* 0x002fec0003800000 */
[----:B------:R-:W2:Y:S02]  /*31a0*/  LDG.E.U8 R19, desc[UR36][R20.64+0x1] ;  /* 0x0000012414137981 */ /* 0x000ea4000c1e1100 */
[----:B--2---:R-:W-:-:S05]  /*31b0*/  PRMT R211, R19, 0x8880, RZ ;  /* 0x0000888013d37816 */ /* 0x004fca00000000ff */
[----:B------:R-:W-:-:S07]  /*31c0*/  IMAD R18, R211, R22, RZ ;  /* 0x00000016d3127224 */ /* 0x000fce00078e02ff */
.L_x_34:
[----:B------:R-:W-:Y:S05]  /*31d0*/  BSYNC B1 ;  /* 0x0000000000017941 */ /* 0x000fea0003800000 */
.L_x_33:
[----:B------:R-:W-:Y:S01]  /*31e0*/  @!P1 IMAD R193, R193, R23, R18 ;  /* 0x00000017c1c19224 */ /* 0x000fe200078e0212 */
[----:B------:R-:W-:Y:S04]  /*31f0*/  BSSY B1, `(.L_x_35) ;  /* 0x0000006000017945 */ /* 0x000fe80003800000 */
[----:B------:R1:W-:Y:S01]  /*3200*/  @!P1 STG.E.U8 desc[UR36][R6.64+0x1], R193 ;  /* 0x000001c106009986 */ /* 0x0003e2000c101124 */
[----:B------:R-:W-:Y:S05]  /*3210*/  @P0 BRA `(.L_x_36) ;  /* 0x00000000000c0947 */ /* 0x000fea0003800000 */
[----:B------:R-:W1:Y:S02]  /*3220*/  LDG.E.U8 R19, desc[UR36][R204.64] ;  /* 0x00000024cc137981 */ /* 0x000e64000c1e1100 */
[----:B-1----:R-:W-:-:S05]  /*3230*/  PRMT R193, R19, 0x8880, RZ ;  /* 0x0000888013c17816 */ /* 0x002fca00000000ff */
[----:B------:R-:W-:-:S07]  /*3240*/  IMAD R18, R193, R22, RZ ;  /* 0x00000016c1127224 */ /* 0x000fce00078e02ff */
.L_x_36:
[----:B------:R-:W-:Y:S05]  /*3250*/  BSYNC B1 ;  /* 0x0000000000017941 */ /* 0x000fea0003800000 */
.L_x_35:
[----:B-1----:R-:W-:Y:S01]  /*3260*/  @!P0 IMAD R193, R194, R23, R18 ;  /* 0x00000017c2c18224 */ /* 0x002fe200078e0212 */
[----:B------:R-:W-:Y:S04]  /*3270*/  BSSY B1, `(.L_x_37) ;  /* 0x0000006000017945 */ /* 0x000fe80003800000 */
[----:B------:R1:W-:Y:S01]  /*3280*/  @!P0 STG.E.U8 desc[UR36][R8.64], R193 ;  /* 0x000000c108008986 */ /* 0x0003e2000c101124 */
[----:B------:R-:W-:Y:S05]  /*3290*/  @P5 BRA `(.L_x_38) ;  /* 0x00000000000c5947 */ /* 0x000fea0003800000 */
[----:B------:R-:W1:Y:S02]  /*32a0*/  LDG.E.U8 R19, desc[UR36][R204.64+0x1] ;  /* 0x00000124cc137981 */ /* 0x000e64000c1e1100 */
[----:B-1----:R-:W-:-:S05]  /*32b0*/  PRMT R193, R19, 0x8880, RZ ;  /* 0x0000888013c17816 */ /* 0x002fca00000000ff */
[----:B------:R-:W-:-:S07]  /*32c0*/  IMAD R18, R193, R22, RZ ;  /* 0x00000016c1127224 */ /* 0x000fce00078e02ff */
.L_x_38:
[----:B------:R-:W-:Y:S05]  /*32d0*/  BSYNC B1 ;  /* 0x0000000000017941 */ /* 0x000fea0003800000 */
.L_x_37:
[----:B------:R-:W-:Y:S01]  /*32e0*/  @!P5 IMAD R195, R195, R23, R18 ;  /* 0x00000017c3c3d224 */ /* 0x000fe200078e0212 */
[----:B------:R-:W-:Y:S01]  /*32f0*/  BSSY B1, `(.L_x_39) ;  /* 0x0000007000017945 */ /* 0x000fe20003800000 */
[----:B------:R-:W-:-:S03]  /*3300*/  IMAD.WIDE.U32 R206, R209, R14, R206 ;  /* 0x0000000ed1ce7225 */ /* 0x000fc600078e00ce */
[----:B------:R2:W-:Y:S01]  /*3310*/  @!P5 STG.E.U8 desc[UR36][R8.64+0x1], R195 ;  /* 0x000001c30800d986 */ /* 0x0005e2000c101124 */
[----:B------:R-:W-:Y:S05]  /*3320*/  @P6 BRA `(.L_x_40) ;  /* 0x00000000000c6947 */ /* 0x000fea0003800000 */
[----:B------:R-:W1:Y:S02]  /*3330*/  LDG.E.U8 R19, desc[UR36][R20.64+0x8] ;  /* 0x0000082414137981 */ /* 0x000e64000c1e1100 */
[----:B-1----:R-:W-:-:S05]  /*3340*/  PRMT R193, R19, 0x8880, RZ ;  /* 0x0000888013c17816 */ /* 0x002fca00000000ff */
[----:B------:R-:W-:-:S07]  /*3350*/  IMAD R18, R193, R22, RZ ;  /* 0x00000016c1127224 */ /* 0x000fce00078e02ff */
.L_x_40:
[----:B------:R-:W-:Y:S05]  /*3360*/  BSYNC B1 ;  /* 0x0000000000017941 */ /* 0x000fea0003800000 */
.L_x_39:
[C---:B------:R-:W-:Y:S01]  /*3370*/  ISETP.LT.OR P5, PT, R3.reuse, 0xa, !P3 ;  /* 0x0000000a0300780c */ /* 0x040fe20005fa1670 */
[----:B-1----:R-:W-:Y:S01]  /*3380*/  @!P6 IMAD R193, R196, R23, R18 ;  /* 0x00000017c4c1e224 */ /* 0x002fe200078e0212 */
[----:B------:R-:W-:Y:S01]  /*3390*/  BSSY B1, `(.L_x_41) ;  /* 0x000000b000017945 */ /* 0x000fe20003800000 */
[----:B--2---:R-:W-:Y:S01]  /*33a0*/  IMAD.X R195, RZ, RZ, UR13, P4 ;  /* 0x0000000dffc37e24 */ /* 0x004fe2000a0e06ff */
[----:B------:R-:W-:Y:S02]  /*33b0*/  IADD3 R202, P1, P0, R202, R12, R206 ;  /* 0x0000000ccaca7210 */ /* 0x000fe4000783e0ce */
[----:B------:R1:W-:Y:S01]  /*33c0*/  @!P6 STG.E.U8 desc[UR36][R6.64+0x8], R193 ;  /* 0x000008c10600e986 */ /* 0x0003e2000c101124 */
[----:B------:R-:W-:Y:S01]  /*33d0*/  ISETP.LT.OR P6, PT, R3, 0x9, !P2 ;  /* 0x000000090300780c */ /* 0x000fe200057c1670 */
[----:B------:R-:W-:Y:S01]  /*33e0*/  IMAD R192, R195, R14, RZ ;  /* 0x0000000ec3c07224 */ /* 0x000fe200078e02ff */
[----:B------:R-:W-:-:S04]  /*33f0*/  ISETP.LT.OR P4, PT, R3, 0xa, !P2 ;  /* 0x0000000a0300780c */ /* 0x000fc80005781670 */
[----:B------:R-:W-:Y:S09]  /*3400*/  @P5 BRA `(.L_x_42) ;  /* 0x00000000000c5947 */ /* 0x000ff20003800000 */
[----:B------:R-:W1:Y:S02]  /*3410*/  LDG.E.U8 R19, desc[UR36][R20.64+0x9] ;  /* 0x0000092414137981 */ /* 0x000e64000c1e1100 */
[----:B-1----:R-:W-:-:S05]  /*3420*/  PRMT R193, R19, 0x8880, RZ ;  /* 0x0000888013c17816 */ /* 0x002fca00000000ff */
[----:B------:R-:W-:-:S07]  /*3430*/  IMAD R18, R193, R22, RZ ;  /* 0x00000016c1127224 */ /* 0x000fce00078e02ff */
.L_x_42:
[----:B------:R-:W-:Y:S05]  /*3440*/  BSYNC B1 ;  /* 0x0000000000017941 */ /* 0x000fea0003800000 */
.L_x_41:
[----:B------:R-:W-:Y:S01]  /*3450*/  @!P5 IMAD R197, R197, R23, R18 ;  /* 0x00000017c5c5d224 */ /* 0x000fe200078e0212 */
[----:B------:R-:W-:Y:S01]  /*3460*/  BSSY B1, `(.L_x_43) ;  /* 0x0000007000017945 */ /* 0x000fe20003800000 */
[----:B------:R-:W-:-:S03]  /*3470*/  IMAD R195, R209, R15, R192 ;  /* 0x0000000fd1c37224 */ /* 0x000fc600078e02c0 */
[----:B------:R2:W-:Y:S01]  /*3480*/  @!P5 STG.E.U8 desc[UR36][R6.64+0x9], R197 ;  /* 0x000009c50600d986 */ /* 0x0005e2000c101124 */
[----:B------:R-:W-:Y:S05]  /*3490*/  @P6 BRA `(.L_x_44) ;  /* 0x00000000000c6947 */ /* 0x000fea0003800000 */
[----:B------:R-:W3:Y:S02]  /*34a0*/  LDG.E.U8 R19, desc[UR36][R204.64+0x8] ;  /* 0x00000824cc137981 */ /* 0x000ee4000c1e1100 */
[----:B---3--:R-:W-:-:S05]  /*34b0*/  PRMT R15, R19, 0x8880, RZ ;  /* 0x00008880130f7816 */ /* 0x008fca00000000ff */
[----:B------:R-:W-:-:S07]  /*34c0*/  IMAD R18, R15, R22, RZ ;  /* 0x000000160f127224 */ /* 0x000fce00078e02ff */
.L_x_44:
[----:B------:R-:W-:Y:S05]  /*34d0*/  BSYNC B1 ;  /* 0x0000000000017941 */ /* 0x000fea0003800000 */
.L_x_43:
[----:B-1----:R-:W-:Y:S01]  /*34e0*/  @!P6 IMAD R193, R198, R23, R18 ;  /* 0x00000017c6c1e224 */ /* 0x002fe200078e0212 */
[----:B------:R-:W-:Y:S01]  /*34f0*/  BSSY B1, `(.L_x_45) ;  /* 0x0000008000017945 */ /* 0x000fe20003800000 */
[----:B------:R-:W-:Y:S02]  /*3500*/  IMAD.IADD R206, R195, 0x1, R207 ;  /* 0x00000001c3ce7824 */ /* 0x000fe400078e02cf */
[----:B------:R-:W-:Y:S01]  /*3510*/  IMAD.WIDE.U32 R14, R209, R14, R200 ;  /* 0x0000000ed10e7225 */ /* 0x000fe200078e00c8 */
[----:B------:R1:W-:Y:S01]  /*3520*/  @!P6 STG.E.U8 desc[UR36][R8.64+0x8], R193 ;  /* 0x000008c10800e986 */ /* 0x0003e2000c101124 */
[----:B------:R-:W-:Y:S05]  /*3530*/  @P4 BRA `(.L_x_46) ;  /* 0x00000000000c4947 */ /* 0x000fea0003800000 */
[----:B------:R-:W1:Y:S02]  /*3540*/  LDG.E.U8 R19, desc[UR36][R204.64+0x9] ;  /* 0x00000924cc137981 */ /* 0x000e64000c1e1100 */
[----:B-1----:R-:W-:-:S05]  /*3550*/  PRMT R193, R19, 0x8880, RZ ;  /* 0x0000888013c17816 */ /* 0x002fca00000000ff */
[----:B------:R-:W-:-:S07]  /*3560*/  IMAD R18, R193, R22, RZ ;  /* 0x00000016c1127224 */ /* 0x000fce00078e02ff */
.L_x_46:
[----:B------:R-:W-:Y:S05]  /*3570*/  BSYNC B1 ;  /* 0x0000000000017941 */ /* 0x000fea0003800000 */
.L_x_45:
[----:B------:R-:W-:Y:S01]  /*3580*/  @!P4 IMAD R199, R199, R23, R18 ;  /* 0x00000017c7c7c224 */ /* 0x000fe200078e0212 */
[----:B------:R-:W-:Y:S01]  /*3590*/  IADD3.X R203, R201, R13, R206, P1, P0 ;  /* 0x0000000dc9cb7210 */ /* 0x000fe20000fe04ce */
[----:B------:R-:W-:Y:S01]  /*35a0*/  BSSY B1, `(.L_x_47) ;  /* 0x000000d000017945 */ /* 0x000fe20003800000 */
[----:B------:R-:W-:Y:S02]  /*35b0*/  ISETP.GE.AND P1, PT, R0, 0x81, PT ;  /* 0x000000810000780c */ /* 0x000fe40003f26270 */
[----:B------:R3:W-:Y:S01]  /*35c0*/  @!P4 STG.E.U8 desc[UR36][R8.64+0x9], R199 ;  /* 0x000009c70800c986 */ /* 0x0007e2000c101124 */
[----:B------:R-:W-:Y:S02]  /*35d0*/  IADD3 R12, P5, R14, R12, RZ ;  /* 0x0000000c0e0c7210 */ /* 0x000fe40007fbe0ff */
[----:B------:R-:W-:Y:S02]  /*35e0*/  ISETP.LT.OR P4, PT, R3, 0x1, !P1 ;  /* 0x000000010300780c */ /* 0x000fe40004f81670 */
[----:B------:R-:W-:-:S02]  /*35f0*/  ISETP.GE.AND P0, PT, R0, 0x89, PT ;  /* 0x000000890000780c */ /* 0x000fc40003f06270 */
[----:B------:R-:W-:Y:S02]  /*3600*/  IADD3.X R13, R13, R15, R195, P5, !PT ;  /* 0x0000000f0d0d7210 */ /* 0x000fe40002ffe4c3 */
[C---:B------:R-:W-:Y:S02]  /*3610*/  ISETP.LT.OR P6, PT, R3.reuse, 0x2, !P1 ;  /* 0x000000020300780c */ /* 0x040fe40004fc1670 */
[----:B------:R-:W-:-:S05]  /*3620*/  ISETP.LT.OR P5, PT, R3, 0x1, !P0 ;  /* 0x000000010300780c */ /* 0x000fca00047a1670 */
[----:B---3--:R-:W-:Y:S08]  /*3630*/  @P4 BRA `(.L_x_48) ;  /* 0x00000000000c4947 */ /* 0x008ff00003800000 */
[----:B------:R-:W3:Y:S02]  /*3640*/  LDG.E.U8 R19, desc[UR36][R12.64] ;  /* 0x000000240c137981 */ /* 0x000ee4000c1e1100 */
[----:B---3--:R-:W-:-:S05]  /*3650*/  PRMT R15, R19, 0x8880, RZ ;  /* 0x00008880130f7816 */ /* 0x008fca00000000ff */
[----:B------:R-:W-:-:S07]  /*3660*/  IMAD R18, R15, R22, RZ ;  /* 0x000000160f127224 */ /* 0x000fce00078e02ff */
.L_x_48:
[----:B------:R-:W-:Y:S05]  /*3670*/  BSYNC B1 ;  /* 0x0000000000017941 */ /* 0x000fea0003800000 */
.L_x_47:
[----:B------:R-:W-:Y:S01]  /*3680*/  @!P4 IMAD R15, R184, R23, R18 ;  /* 0x00000017b80fc224 */ /* 0x000fe200078e0212 */
[----:B------:R-:W-:Y:S04]  /*3690*/  BSSY B1, `(.L_x_49) ;  /* 0x0000006000017945 */ /* 0x000fe80003800000 */
[----:B------:R3:W-:Y:S01]  /*36a0*/  @!P4 STG.E.U8 desc[UR36][R10.64], R15 ;  /* 0x0000000f0a00c986 */ /* 0x0007e2000c101124 */
[----:B------:R-:W-:Y:S05]  /*36b0*/  @P6 BRA `(.L_x_50) ;  /* 0x00000000000c6947 */ /* 0x000fea0003800000 */
[----:B------:R-:W3:Y:S02]  /*36c0*/  LDG.E.U8 R19, desc[UR36][R12.64+0x1] ;  /* 0x000001240c137981 */ /* 0x000ee4000c1e1100 */
[----:B---3--:R-:W-:-:S05]  /*36d0*/  PRMT R15, R19, 0x8880, RZ ;  /* 0x00008880130f7816 */ /* 0x008fca00000000ff */
[----:B------:R-:W-:-:S07]  /*36e0*/  IMAD R18, R15, R22, RZ ;  /* 0x000000160f127224 */ /* 0x000fce00078e02ff */
.L_x_50:
[----:B------:R-:W-:Y:S05]  /*36f0*/  BSYNC B1 ;  /* 0x0000000000017941 */ /* 0x000fea0003800000 */
.L_x_49:
[----:B------:R-:W-:Y:S01]  /*3700*/  @!P6 IMAD R185, R185, R23, R18 ;  /* 0x00000017b9b9e224 */ /* 0x000fe200078e0212 */
[----:B------:R-:W-:Y:S04]  /*3710*/  BSSY B1, `(.L_x_51) ;  /* 0x0000006000017945 */ /* 0x000fe80003800000 */
[----:B------:R4:W-:Y:S01]  /*3720*/  @!P6 STG.E.U8 desc[UR36][R10.64+0x1], R185 ;  /* 0x000001b90a00e986 */ /* 0x0009e2000c101124 */
[----:B------:R-:W-:Y:S05]  /*3730*/  @P5 BRA `(.L_x_52) ;  /* 0x00000000000c5947 */ /* 0x000fea0003800000 */
[----:B------:R-:W3:Y:S02]  /*3740*/  LDG.E.U8 R19, desc[UR36][R202.64] ;  /* 0x00000024ca137981 */ /* 0x000ee4000c1e1100 */
[----:B---3--:R-:W-:-:S05]  /*3750*/  PRMT R15, R19, 0x8880, RZ ;  /* 0x00008880130f7816 */ /* 0x008fca00000000ff */
[----:B------:R-:W-:-:S07]  /*3760*/  IMAD R18, R15, R22, RZ ;  /* 0x000000160f127224 */ /* 0x000fce00078e02ff */
.L_x_52:
[----:B------:R-:W-:Y:S05]  /*3770*/  BSYNC B1 ;  /* 0x0000000000017941 */ /* 0x000fea0003800000 */
.L_x_51:
[C---:B------:R-:W-:Y:S01]  /*3780*/  ISETP.LT.OR P4, PT, R3.reuse, 0x2, !P0 ;  /* 0x000000020300780c */ /* 0x040fe20004781670 */
[----:B---3--:R-:W-:Y:S01]  /*3790*/  @!P5 IMAD R15, R186, R23, R18 ;  /* 0x00000017ba0fd224 */ /* 0x008fe200078e0212 */
[----:B------:R-:W-:Y:S01]  /*37a0*/  BSSY B1, `(.L_x_53) ;  /* 0x0000008000017945 */ /* 0x000fe20003800000 */
[----:B------:R-:W-:-:S03]  /*37b0*/  ISETP.LT.OR P6, PT, R3, 0x9, !P1 ;  /* 0x000000090300780c */ /* 0x000fc60004fc1670 */
[----:B------:R3:W-:Y:S01]  /*37c0*/  @!P5 STG.E.U8 desc[UR36][R4.64], R15 ;  /* 0x0000000f0400d986 */ /* 0x0007e2000c101124 */
[----:B------:R-:W-:-:S06]  /*37d0*/  ISETP.LT.OR P5, PT, R3, 0xa, !P1 ;  /* 0x0000000a0300780c */ /* 0x000fcc0004fa1670 */
[----:B------:R-:W-:Y:S07]  /*37e0*/  @P4 BRA `(.L_x_54) ;  /* 0x00000000000c4947 */ /* 0x000fee0003800000 */
[----:B------:R-:W3:Y:S02]  /*37f0*/  LDG.E.U8 R19, desc[UR36][R202.64+0x1] ;  /* 0x00000124ca137981 */ /* 0x000ee4000c1e1100 */
[----:B---3--:R-:W-:-:S05]  /*3800*/  PRMT R15, R19, 0x8880, RZ ;  /* 0x00008880130f7816 */ /* 0x008fca00000000ff */
[----:B------:R-:W-:-:S07]  /*3810*/  IMAD R18, R15, R22, RZ ;  /* 0x000000160f127224 */ /* 0x000fce00078e02ff */
.L_x_54:
[----:B------:R-:W-:Y:S05]  /*3820*/  BSYNC B1 ;  /* 0x0000000000017941 */ /* 0x000fea0003800000 */
.L_x_53:
[----:B------:R-:W-:Y:S01]  /*3830*/  @!P4 IMAD R187, R187, R23, R18 ;  /* 0x00000017bbbbc224 */ /* 0x000fe200078e0212 */
[----:B------:R-:W-:Y:S04]  /*3840*/  BSSY B1, `(.L_x_55) ;  /* 0x0000006000017945 */ /* 0x000fe80003800000 */
[----:B------:R0:W-:Y:S01]  /*3850*/  @!P4 STG.E.U8 desc[UR36][R4.64+0x1], R187 ;  /* 0x000001bb0400c986 */ /* 0x0001e2000c101124 */
[----:B------:R-:W-:Y:S05]  /*3860*/  @P6 BRA `(.L_x_56) ;  /* 0x00000000000c6947 */ /* 0x000fea0003800000 */
[----:B------:R-:W3:Y:S02]  /*3870*/  LDG.E.U8 R19, desc[UR36][R12.64+0x8] ;  /* 0x000008240c137981 */ /* 0x000ee4000c1e1100 */
[----:B---3--:R-:W-:-:S05]  /*3880*/  PRMT R15, R19, 0x8880, RZ ;  /* 0x00008880130f7816 */ /* 0x008fca00000000ff */
[----:B------:R-:W-:-:S07]  /*3890*/  IMAD R18, R15, R22, RZ ;  /* 0x000000160f127224 */ /* 0x000fce00078e02ff */
.L_x_56:
[----:B------:R-:W-:Y:S05]  /*38a0*/  BSYNC B1 ;  /* 0x0000000000017941 */ /* 0x000fea0003800000 */
.L_x_55:
[----:B---3--:R-:W-:Y:S01]  /*38b0*/  @!P6 IMAD R15, R188, R23, R18 ;  /* 0x00000017bc0fe224 */ /* 0x008fe200078e0212 */
[----:B------:R-:W-:Y:S04]  /*38c0*/  BSSY B1, `(.L_x_57) ;  /* 0x0000006000017945 */ /* 0x000fe80003800000 */
[----:B------:R3:W-:Y:S01]  /*38d0*/  @!P6 STG.E.U8 desc[UR36][R10.64+0x8], R15 ;  /* 0x0000080f0a00e986 */ /* 0x0007e2000c101124 */
[----:B------:R-:W-:Y:S05]  /*38e0*/  @P5 BRA `(.L_x_58) ;  /* 0x00000000000c5947 */ /* 0x000fea0003800000 */
[----:B------:R-:W3:Y:S02]  /*38f0*/  LDG.E.U8 R19, desc[UR36][R12.64+0x9] ;  /* 0x000009240c137981 */ /* 0x000ee4000c1e1100 */
[----:B---3--:R-:W-:-:S05]  /*3900*/  PRMT R15, R19, 0x8880, RZ ;  /* 0x00008880130f7816 */ /* 0x008fca00000000ff */
[----:B------:R-:W-:-:S07]  /*3910*/  IMAD R18, R15, R22, RZ ;  /* 0x000000160f127224 */ /* 0x000fce00078e02ff */
.L_x_58:
[----:B------:R-:W-:Y:S05]  /*3920*/  BSYNC B1 ;  /* 0x0000000000017941 */ /* 0x000fea0003800000 */
.L_x_57:
[----:B------:R-:W-:Y:S01]  /*3930*/  ISETP.LT.OR P4, PT, R3, 0x9, !P0 ;  /* 0x000000090300780c */ /* 0x000fe20004781670 */
[----:B------:R-:W-:Y:S01]  /*3940*/  @!P5 IMAD R189, R189, R23, R18 ;  /* 0x00000017bdbdd224 */ /* 0x000fe200078e0212 */
        /* <DEDUP_REMOVED lines=8> */
.L_x_60:
[----:B------:R-:W-:Y:S05]  /*39d0*/  BSYNC B1 ;  /* 0x0000000000017941 */ /* 0x000fea0003800000 */
.L_x_59:
[----:B---3--:R-:W-:Y:S01]  /*39e0*/  @!P4 IMAD R15, R190, R23, R18 ;  /* 0x00000017be0fc224 */ /* 0x008fe200078e0212 */
[----:B------:R-:W-:Y:S04]  /*39f0*/  BSSY B1, `(.L_x_61) ;  /* 0x0000006000017945 */ /* 0x000fe80003800000 */
[----:B------:R3:W-:Y:S01]  /*3a00*/  @!P4 STG.E.U8 desc[UR36][R4.64+0x8], R15 ;  /* 0x0000080f0400c986 */ /* 0x0007e2000c101124 */
[----:B------:R-:W-:Y:S05]  /*3a10*/  @P6 BRA `(.L_x_62) ;  /* 0x00000000000c6947 */ /* 0x000fea0003800000 */
[----:B------:R-:W3:Y:S02]  /*3a20*/  LDG.E.U8 R19, desc[UR36][R202.64+0x9] ;  /* 0x00000924ca137981 */ /* 0x000ee4000c1e1100 */
[----:B---3--:R-:W-:-:S05]  /*3a30*/  PRMT R15, R19, 0x8880, RZ ;  /* 0x00008880130f7816 */ /* 0x008fca00000000ff */
[----:B------:R-:W-:-:S07]  /*3a40*/  IMAD R18, R15, R22, RZ ;  /* 0x000000160f127224 */ /* 0x000fce00078e02ff */
.L_x_62:
[----:B------:R-:W-:Y:S05]  /*3a50*/  BSYNC B1 ;  /* 0x0000000000017941 */ /* 0x000fea0003800000 */
.L_x_61:
[----:B------:R-:W-:Y:S01]  /*3a60*/  @!P6 IMAD R191, R191, R23, R18 ;  /* 0x00000017bfbfe224 */ /* 0x000fe200078e0212 */
[----:B------:R-:W-:Y:S04]  /*3a70*/  BSSY B1, `(.L_x_63) ;  /* 0x0000006000017945 */ /* 0x000fe80003800000 */
[----:B------:R0:W-:Y:S01]  /*3a80*/  @!P6 STG.E.U8 desc[UR36][R4.64+0x9], R191 ;  /* 0x000009bf0400e986 */ /* 0x0001e2000c101124 */
[----:B------:R-:W-:Y:S05]  /*3a90*/  @P5 BRA `(.L_x_64) ;  /* 0x00000000000c5947 */ /* 0x000fea0003800000 */
[----:B------:R-:W3:Y:S02]  /*3aa0*/  LDG.E.U8 R19, desc[UR36][R20.64+0x10] ;  /* 0x0000102414137981 */ /* 0x000ee4000c1e1100 */
[----:B---3--:R-:W-:-:S05]  /*3ab0*/  PRMT R15, R19, 0x8880, RZ ;  /* 0x00008880130f7816 */ /* 0x008fca00000000ff */
[----:B------:R-:W-:-:S07]  /*3ac0*/  IMAD R18, R15, R22, RZ ;  /* 0x000000160f127224 */ /* 0x000fce00078e02ff */
.L_x_64:
[----:B------:R-:W-:Y:S05]  /*3ad0*/  BSYNC B1 ;  /* 0x0000000000017941 */ /* 0x000fea0003800000 */
.L_x_63:
        /* <DEDUP_REMOVED lines=10> */
.L_x_66:
[----:B------:R-:W-:Y:S05]  /*3b80*/  BSYNC B1 ;  /* 0x0000000000017941 */ /* 0x000fea0003800000 */
.L_x_65:
[----:B------:R-:W-:Y:S01]  /*3b90*/  @!P4 IMAD R177, R177, R23, R18 ;  /* 0x00000017b1b1c224 */ /* 0x000fe200078e0212 */
[----:B------:R-:W-:Y:S04]  /*3ba0*/  BSSY B1, `(.L_x_67) ;  /* 0x0000006000017945 */ /* 0x000fe80003800000 */
[----:B------:R0:W-:Y:S01]  /*3bb0*/  @!P4 STG.E.U8 desc[UR36][R6.64+0x11], R177 ;  /* 0x000011b10600c986 */ /* 0x0001e2000c101124 */
[----:B------:R-:W-:Y:S05]  /*3bc0*/  @P6 BRA `(.L_x_68) ;  /* 0x00000000000c6947 */ /* 0x000fea0003800000 */
[----:B------:R-:W3:Y:S02]  /*3bd0*/  LDG.E.U8 R19, desc[UR36][R204.64+0x10] ;  /* 0x00001024cc137981 */ /* 0x000ee4000c1e1100 */
[----:B---3--:R-:W-:-:S05]  /*3be0*/  PRMT R15, R19, 0x8880, RZ ;  /* 0x00008880130f7816 */ /* 0x008fca00000000ff */
[----:B------:R-:W-:-:S07]  /*3bf0*/  IMAD R18, R15, R22, RZ ;  /* 0x000000160f127224 */ /* 0x000fce00078e02ff */
.L_x_68:
[----:B------:R-:W-:Y:S05]  /*3c00*/  BSYNC B1 ;  /* 0x0000000000017941 */ /* 0x000fea0003800000 */
.L_x_67:
[----:B---3--:R-:W-:Y:S01]  /*3c10*/  @!P6 IMAD R15, R178, R23, R18 ;  /* 0x00000017b20fe224 */ /* 0x008fe200078e0212 */
[----:B------:R-:W-:Y:S04]  /*3c20*/  BSSY B1, `(.L_x_69) ;  /* 0x0000006000017945 */ /* 0x000fe80003800000 */
[----:B------:R3:W-:Y:S01]  /*3c30*/  @!P6 STG.E.U8 desc[UR36][R8.64+0x10], R15 ;  /* 0x0000100f0800e986 */ /* 0x0007e2000c101124 */
[----:B------:R-:W-:Y:S05]  /*3c40*/  @P5 BRA `(.L_x_70) ;  /* 0x00000000000c5947 */ /* 0x000fea0003800000 */
[----:B------:R-:W3:Y:S02]  /*3c50*/  LDG.E.U8 R19, desc[UR36][R204.64+0x11] ;  /* 0x00001124cc137981 */ /* 0x000ee4000c1e1100 */
[----:B---3--:R-:W-:-:S05]  /*3c60*/  PRMT R15, R19, 0x8880, RZ ;  /* 0x00008880130f7816 */ /* 0x008fca00000000ff */
[----:B------:R-:W-:-:S07]  /*3c70*/  IMAD R18, R15, R22, RZ ;  /* 0x000000160f127224 */ /* 0x000fce00078e02ff */
.L_x_70:
[----:B------:R-:W-:Y:S05]  /*3c80*/  BSYNC B1 ;  /* 0x0000000000017941 */ /* 0x000fea0003800000 */
.L_x_69:
        /* <DEDUP_REMOVED lines=10> */
.L_x_72:
[----:B------:R-:W-:Y:S05]  /*3d30*/  BSYNC B1 ;  /* 0x0000000000017941 */ /* 0x000fea0003800000 */
.L_x_71:
[----:B---3--:R-:W-:Y:S01]  /*3d40*/  @!P4 IMAD R15, R180, R23, R18 ;  /* 0x00000017b40fc224 */ /* 0x008fe200078e0212 */
[----:B------:R-:W-:Y:S04]  /*3d50*/  BSSY B1, `(.L_x_73) ;  /* 0x0000006000017945 */ /* 0x000fe80003800000 */
[----:B------:R3:W-:Y:S01]  /*3d60*/  @!P4 STG.E.U8 desc[UR36][R6.64+0x18], R15 ;  /* 0x0000180f0600c986 */ /* 0x0007e2000c101124 */
[----:B------:R-:W-:Y:S05]  /*3d70*/  @P6 BRA `(.L_x_74) ;  /* 0x00000000000c6947 */ /* 0x000fea0003800000 */
[----:B------:R-:W3:Y:S02]  /*3d80*/  LDG.E.U8 R19, desc[UR36][R20.64+0x19] ;  /* 0x0000192414137981 */ /* 0x000ee4000c1e1100 */
[----:B---3--:R-:W-:-:S05]  /*3d90*/  PRMT R15, R19, 0x8880, RZ ;  /* 0x00008880130f7816 */ /* 0x008fca00000000ff */
[----:B------:R-:W-:-:S07]  /*3da0*/  IMAD R18, R15, R22, RZ ;  /* 0x000000160f127224 */ /* 0x000fce00078e02ff */
.L_x_74:
[----:B------:R-:W-:Y:S05]  /*3db0*/  BSYNC B1 ;  /* 0x0000000000017941 */ /* 0x000fea0003800000 */
.L_x_73:
[----:B------:R-:W-:Y:S01]  /*3dc0*/  @!P6 IMAD R181, R181, R23, R18 ;  /* 0x00000017b5b5e224 */ /* 0x000fe200078e0212 */
[----:B------:R-:W-:Y:S04]  /*3dd0*/  BSSY B1, `(.L_x_75) ;  /* 0x0000006000017945 */ /* 0x000fe80003800000 */
[----:B------:R0:W-:Y:S01]  /*3de0*/  @!P6 STG.E.U8 desc[UR36][R6.64+0x19], R181 ;  /* 0x000019b50600e986 */ /* 0x0001e2000c101124 */
[----:B------:R-:W-:Y:S05]  /*3df0*/  @P5 BRA `(.L_x_76) ;  /* 0x00000000000c5947 */ /* 0x000fea0003800000 */
[----:B------:R-:W3:Y:S02]  /*3e00*/  LDG.E.U8 R19, desc[UR36][R204.64+0x18] ;  /* 0x00001824cc137981 */ /* 0x000ee4000c1e1100 */
[----:B---3--:R-:W-:-:S05]  /*3e10*/  PRMT R15, R19, 0x8880, RZ ;  /* 0x00008880130f7816 */ /* 0x008fca00000000ff */
[----:B------:R-:W-:-:S07]  /*3e20*/  IMAD R18, R15, R22, RZ ;  /* 0x000000160f127224 */ /* 0x000fce00078e02ff */
.L_x_76:
[----:B------:R-:W-:Y:S05]  /*3e30*/  BSYNC B1 ;  /* 0x0000000000017941 */ /* 0x000fea0003800000 */
.L_x_75:
        /* <DEDUP_REMOVED lines=10> */
.L_x_78:
[----:B------:R-:W-:Y:S05]  /*3ee0*/  BSYNC B1 ;  /* 0x0000000000017941 */ /* 0x000fea0003800000 */
.L_x_77:
[----:B------:R-:W-:Y:S01]  /*3ef0*/  @!P4 IMAD R183, R183, R23, R18 ;  /* 0x00000017b7b7c224 */ /* 0x000fe200078e0212 */
[----:B------:R-:W-:Y:S04]  /*3f00*/  BSSY B1, `(.L_x_79) ;  /* 0x0000006000017945 */ /* 0x000fe80003800000 */
[----:B------:R0:W-:Y:S01]  /*3f10*/  @!P4 STG.E.U8 desc[UR36][R8.64+0x19], R183 ;  /* 0x000019b70800c986 */ /* 0x0001e2000c101124 */
[----:B------:R-:W-:Y:S05]  /*3f20*/  @P6 BRA `(.L_x_80) ;  /* 0x00000000000c6947 */ /* 0x000fea0003800000 */
[----:B------:R-:W3:Y:S02]  /*3f30*/  LDG.E.U8 R19, desc[UR36][R12.64+0x10] ;  /* 0x000010240c137981 */ /* 0x000ee4000c1e1100 */
[----:B---3--:R-:W-:-:S05]  /*3f40*/  PRMT R15, R19, 0x8880, RZ ;  /* 0x00008880130f7816 */ /* 0x008fca00000000ff */
[----:B------:R-:W-:-:S07]  /*3f50*/  IMAD R18, R15, R22, RZ ;  /* 0x000000160f127224 */ /* 0x000fce00078e02ff */
.L_x_80:
[----:B------:R-:W-:Y:S05]  /*3f60*/  BSYNC B1 ;  /* 0x0000000000017941 */ /* 0x000fea0003800000 */
.L_x_79:
[----:B---3--:R-:W-:Y:S01]  /*3f70*/  @!P6 IMAD R15, R168, R23, R18 ;  /* 0x00000017a80fe224 */ /* 0x008fe200078e0212 */
[----:B------:R-:W-:Y:S04]  /*3f80*/  BSSY B1, `(.L_x_81) ;  /* 0x0000006000017945 */ /* 0x000fe80003800000 */
[----:B------:R3:W-:Y:S01]  /*3f90*/  @!P6 STG.E.U8 desc[UR36][R10.64+0x10], R15 ;  /* 0x0000100f0a00e986 */ /* 0x0007e2000c101124 */
[----:B------:R-:W-:Y:S05]  /*3fa0*/  @P5 BRA `(.L_x_82) ;  /* 0x00000000000c5947 */ /* 0x000fea0003800000 */
[----:B------:R-:W3:Y:S02]  /*3fb0*/  LDG.E.U8 R19, desc[UR36][R12.64+0x11] ;  /* 0x000011240c137981 */ /* 0x000ee4000c1e1100 */
[----:B---3--:R-:W-:-:S05]  /*3fc0*/  PRMT R15, R19, 0x8880, RZ ;  /* 0x00008880130f7816 */ /* 0x008fca00000000ff */
[----:B------:R-:W-:-:S07]  /*3fd0*/  IMAD R18, R15, R22, RZ ;  /* 0x000000160f127224 */ /* 0x000fce00078e02ff */
.L_x_82:
[----:B------:R-:W-:Y:S05]  /*3fe0*/  BSYNC B1 ;  /* 0x0000000000017941 */ /* 0x000fea0003800000 */
.L_x_81:
        /* <DEDUP_REMOVED lines=10> */
.L_x_84:
[----:B------:R-:W-:Y:S05]  /*4090*/  BSYNC B1 ;  /* 0x0000000000017941 */ /* 0x000fea0003800000 */
.L_x_83:
[----:B---3--:R-:W-:Y:S01]  /*40a0*/  @!P4 IMAD R15, R170, R23, R18 ;  /* 0x00000017aa0fc224 */ /* 0x008fe200078e0212 */
[----:B------:R-:W-:Y:S04]  /*40b0*/  BSSY B1, `(.L_x_85) ;  /* 0x0000006000017945 */ /* 0x000fe80003800000 */
[----:B------:R3:W-:Y:S01]  /*40c0*/  @!P4 STG.E.U8 desc[UR36][R4.64+0x10], R15 ;  /* 0x0000100f0400c986 */ /* 0x0007e2000c101124 */
[----:B------:R-:W-:Y:S05]  /*40d0*/  @P6 BRA `(.L_x_86) ;  /* 0x00000000000c6947 */ /* 0x000fea0003800000 */
[----:B------:R-:W3:Y:S02]  /*40e0*/  LDG.E.U8 R19, desc[UR36][R202.64+0x11] ;  /* 0x00001124ca137981 */ /* 0x000ee4000c1e1100 */
[----:B---3--:R-:W-:-:S05]  /*40f0*/  PRMT R15, R19, 0x8880, RZ ;  /* 0x00008880130f7816 */ /* 0x008fca00000000ff */
[----:B------:R-:W-:-:S07]  /*4100*/  IMAD R18, R15, R22, RZ ;  /* 0x000000160f127224 */ /* 0x000fce00078e02ff */
.L_x_86:
[----:B------:R-:W-:Y:S05]  /*4110*/  BSYNC B1 ;  /* 0x0000000000017941 */ /* 0x000fea0003800000 */
.L_x_85:
[----:B------:R-:W-:Y:S01]  /*4120*/  @!P6 IMAD R171, R171, R23, R18 ;  /* 0x00000017ababe224 */ /* 0x000fe200078e0212 */
[----:B------:R-:W-:Y:S04]  /*4130*/  BSSY B1, `(.L_x_87) ;  /* 0x0000006000017945 */ /* 0x000fe80003800000 */
[----:B------:R0:W-:Y:S01]  /*4140*/  @!P6 STG.E.U8 desc[UR36][R4.64+0x11], R171 ;  /* 0x000011ab0400e986 */ /* 0x0001e2000c101124 */
[----:B------:R-:W-:Y:S05]  /*4150*/  @P5 BRA `(.L_x_88) ;  /* 0x00000000000c5947 */ /* 0x000fea0003800000 */
[----:B------:R-:W3:Y:S02]  /*4160*/  LDG.E.U8 R19, desc[UR36][R12.64+0x18] ;  /* 0x000018240c137981 */ /* 0x000ee4000c1e1100 */
[----:B---3--:R-:W-:-:S05]  /*4170*/  PRMT R15, R19, 0x8880, RZ ;  /* 0x00008880130f7816 */ /* 0x008fca00000000ff */
[----:B------:R-:W-:-:S07]  /*4180*/  IMAD R18, R15, R22, RZ ;  /* 0x000000160f127224 */ /* 0x000fce00078e02ff */
.L_x_88:
[----:B------:R-:W-:Y:S05]  /*4190*/  BSYNC B1 ;  /* 0x0000000000017941 */ /* 0x000fea0003800000 */
.L_x_87:
        /* <DEDUP_REMOVED lines=10> */
.L_x_90:
[----:B------:R-:W-:Y:S05]  /*4240*/  BSYNC B1 ;  /* 0x0000000000017941 */ /* 0x000fea0003800000 */
.L_x_89:
[----:B------:R-:W-:Y:S01]  /*4250*/  @!P4 IMAD R173, R173, R23, R18 ;  /* 0x00000017adadc224 */ /* 0x000fe200078e0212 */
[----:B------:R-:W-:Y:S04]  /*4260*/  BSSY B1, `(.L_x_91) ;  /* 0x0000006000017945 */ /* 0x000fe80003800000 */
[----:B------:R0:W-:Y:S01]  /*4270*/  @!P4 STG.E.U8 desc[UR36][R10.64+0x19], R173 ;  /* 0x000019ad0a00c986 */ /* 0x0001e2000c101124 */
[----:B------:R-:W-:Y:S05]  /*4280*/  @P6 BRA `(.L_x_92) ;  /* 0x00000000000c6947 */ /* 0x000fea0003800000 */
[----:B------:R-:W3:Y:S02]  /*4290*/  LDG.E.U8 R19, desc[UR36][R202.64+0x18] ;  /* 0x00001824ca137981 */ /* 0x000ee4000c1e1100 */
[----:B---3--:R-:W-:-:S05]  /*42a0*/  PRMT R15, R19, 0x8880, RZ ;  /* 0x00008880130f7816 */ /* 0x008fca00000000ff */
[----:B------:R-:W-:-:S07]  /*42b0*/  IMAD R18, R15, R22, RZ ;  /* 0x000000160f127224 */ /* 0x000fce00078e02ff */
.L_x_92:
[----:B------:R-:W-:Y:S05]  /*42c0*/  BSYNC B1 ;  /* 0x0000000000017941 */ /* 0x000fea0003800000 */
.L_x_91:
[----:B---3--:R-:W-:Y:S01]  /*42d0*/  @!P6 IMAD R15, R174, R23, R18 ;  /* 0x00000017ae0fe224 */ /* 0x008fe200078e0212 */
[----:B------:R-:W-:Y:S04]  /*42e0*/  BSSY B1, `(.L_x_93) ;  /* 0x0000006000017945 */ /* 0x000fe80003800000 */
[----:B------:R3:W-:Y:S01]  /*42f0*/  @!P6 STG.E.U8 desc[UR36][R4.64+0x18], R15 ;  /* 0x0000180f0400e986 */ /* 0x0007e2000c101124 */
[----:B------:R-:W-:Y:S05]  /*4300*/  @P5 BRA `(.L_x_94) ;  /* 0x00000000000c5947 */ /* 0x000fea0003800000 */
[----:B------:R-:W3:Y:S02]  /*4310*/  LDG.E.U8 R19, desc[UR36][R202.64+0x19] ;  /* 0x00001924ca137981 */ /* 0x000ee4000c1e1100 */
[----:B---3--:R-:W-:-:S05]  /*4320*/  PRMT R15, R19, 0x8880, RZ ;  /* 0x00008880130f7816 */ /* 0x008fca00000000ff */
[----:B------:R-:W-:-:S07]  /*4330*/  IMAD R18, R15, R22, RZ ;  /* 0x000000160f127224 */ /* 0x000fce00078e02ff */
.L_x_94:
[----:B------:R-:W-:Y:S05]  /*4340*/  BSYNC B1 ;  /* 0x0000000000017941 */ /* 0x000fea0003800000 */
.L_x_93:
        /* <DEDUP_REMOVED lines=10> */
.L_x_96:
[----:B------:R-:W-:Y:S05]  /*43f0*/  BSYNC B1 ;  /* 0x0000000000017941 */ /* 0x000fea0003800000 */
.L_x_95:
[----:B---3--:R-:W-:Y:S01]  /*4400*/  @!P4 IMAD R15, R160, R23, R18 ;  /* 0x00000017a00fc224 */ /* 0x008fe200078e0212 */
[----:B------:R-:W-:Y:S04]  /*4410*/  BSSY B1, `(.L_x_97) ;  /* 0x0000006000017945 */ /* 0x000fe80003800000 */
[----:B------:R3:W-:Y:S01]  /*4420*/  @!P4 STG.E.U8 desc[UR36][R6.64+0x20], R15 ;  /* 0x0000200f0600c986 */ /* 0x0007e2000c101124 */
[----:B------:R-:W-:Y:S05]  /*4430*/  @P6 BRA `(.L_x_98) ;  /* 0x00000000000c6947 */ /* 0x000fea0003800000 */
[----:B------:R-:W3:Y:S02]  /*4440*/  LDG.E.U8 R19, desc[UR36][R20.64+0x21] ;  /* 0x0000212414137981 */ /* 0x000ee4000c1e1100 */
[----:B---3--:R-:W-:-:S05]  /*4450*/  PRMT R15, R19, 0x8880, RZ ;  /* 0x00008880130f7816 */ /* 0x008fca00000000ff */
[----:B------:R-:W-:-:S07]  /*4460*/  IMAD R18, R15, R22, RZ ;  /* 0x000000160f127224 */ /* 0x000fce00078e02ff */
.L_x_98:
[----:B------:R-:W-:Y:S05]  /*4470*/  BSYNC B1 ;  /* 0x0000000000017941 */ /* 0x000fea0003800000 */
.L_x_97:
[----:B------:R-:W-:Y:S01]  /*4480*/  @!P6 IMAD R161, R161, R23, R18 ;  /* 0x00000017a1a1e224 */ /* 0x000fe200078e0212 */
[----:B------:R-:W-:Y:S04]  /*4490*/  BSSY B1, `(.L_x_99) ;  /* 0x0000006000017945 */ /* 0x000fe80003800000 */
[----:B------:R0:W-:Y:S01]  /*44a0*/  @!P6 STG.E.U8 desc[UR36][R6.64+0x21], R161 ;  /* 0x000021a10600e986 */ /* 0x0001e2000c101124 */
[----:B------:R-:W-:Y:S05]  /*44b0*/  @P5 BRA `(.L_x_100) ;  /* 0x00000000000c5947 */ /* 0x000fea0003800000 */
[----:B------:R-:W3:Y:S02]  /*44c0*/  LDG.E.U8 R19, desc[UR36][R204.64+0x20] ;  /* 0x00002024cc137981 */ /* 0x000ee4000c1e1100 */
[----:B---3--:R-:W-:-:S05]  /*44d0*/  PRMT R15, R19, 0x8880, RZ ;  /* 0x00008880130f7816 */ /* 0x008fca00000000ff */
[----:B------:R-:W-:-:S07]  /*44e0*/  IMAD R18, R15, R22, RZ ;  /* 0x000000160f127224 */ /* 0x000fce00078e02ff */
.L_x_100:
[----:B------:R-:W-:Y:S05]  /*44f0*/  BSYNC B1 ;  /* 0x0000000000017941 */ /* 0x000fea0003800000 */
.L_x_99:
        /* <DEDUP_REMOVED lines=10> */
.L_x_102:
[----:B------:R-:W-:Y:S05]  /*45a0*/  BSYNC B1 ;  /* 0x0000000000017941 */ /* 0x000fea0003800000 */
.L_x_101:
[----:B------:R-:W-:Y:S01]  /*45b0*/  @!P4 IMAD R163, R163, R23, R18 ;  /* 0x00000017a3a3c224 */ /* 0x000fe200078e0212 */
[----:B------:R-:W-:Y:S04]  /*45c0*/  BSSY B1, `(.L_x_103) ;  /* 0x0000006000017945 */ /* 0x000fe80003800000 */
[----:B------:R0:W-:Y:S01]  /*45d0*/  @!P4 STG.E.U8 desc[UR36][R8.64+0x21], R163 ;  /* 0x000021a30800c986 */ /* 0x0001e2000c101124 */
[----:B------:R-:W-:Y:S05]  /*45e0*/  @P6 BRA `(.L_x_104) ;  /* 0x00000000000c6947 */ /* 0x000fea0003800000 */
[----:B------:R-:W3:Y:S02]  /*45f0*/  LDG.E.U8 R19, desc[UR36][R20.64+0x28] ;  /* 0x0000282414137981 */ /* 0x000ee4000c1e1100 */
[----:B---3--:R-:W-:-:S05]  /*4600*/  PRMT R15, R19, 0x8880, RZ ;  /* 0x00008880130f7816 */ /* 0x008fca00000000ff */
[----:B------:R-:W-:-:S07]  /*4610*/  IMAD R18, R15, R22, RZ ;  /* 0x000000160f127224 */ /* 0x000fce00078e02ff */
.L_x_104:
[----:B------:R-:W-:Y:S05]  /*4620*/  BSYNC B1 ;  /* 0x0000000000017941 */ /* 0x000fea0003800000 */
.L_x_103:
[----:B---3--:R-:W-:Y:S01]  /*4630*/  @!P6 IMAD R15, R164, R23, R18 ;  /* 0x00000017a40fe224 */ /* 0x008fe200078e0212 */
[----:B------:R-:W-:Y:S04]  /*4640*/  BSSY B1, `(.L_x_105) ;  /* 0x0000006000017945 */ /* 0x000fe80003800000 */
[----:B------:R3:W-:Y:S01]  /*4650*/  @!P6 STG.E.U8 desc[UR36][R6.64+0x28], R15 ;  /* 0x0000280f0600e986 */ /* 0x0007e2000c101124 */
[----:B------:R-:W-:Y:S05]  /*4660*/  @P5 BRA `(.L_x_106) ;  /* 0x00000000000c5947 */ /* 0x000fea0003800000 */
[----:B------:R-:W3:Y:S02]  /*4670*/  LDG.E.U8 R19, desc[UR36][R20.64+0x29] ;  /* 0x0000292414137981 */ /* 0x000ee4000c1e1100 */
[----:B---3--:R-:W-:-:S05]  /*4680*/  PRMT R15, R19, 0x8880, RZ ;  /* 0x00008880130f7816 */ /* 0x008fca00000000ff */
[----:B------:R-:W-:-:S07]  /*4690*/  IMAD R18, R15, R22, RZ ;  /* 0x000000160f127224 */ /* 0x000fce00078e02ff */
.L_x_106:
[----:B------:R-:W-:Y:S05]  /*46a0*/  BSYNC B1 ;  /* 0x0000000000017941 */ /* 0x000fea0003800000 */
.L_x_105:
        /* <DEDUP_REMOVED lines=10> */
.L_x_108:
[----:B------:R-:W-:Y:S05]  /*4750*/  BSYNC B1 ;  /* 0x0000000000017941 */ /* 0x000fea0003800000 */
.L_x_107:
[----:B---3--:R-:W-:Y:S01]  /*4760*/  @!P4 IMAD R15, R166, R23, R18 ;  /* 0x00000017a60fc224 */ /* 0x008fe200078e0212 */
[----:B------:R-:W-:Y:S04]  /*4770*/  BSSY B1, `(.L_x_109) ;  /* 0x0000006000017945 */ /* 0x000fe80003800000 */
[----:B------:R3:W-:Y:S01]  /*4780*/  @!P4 STG.E.U8 desc[UR36][R8.64+0x28], R15 ;  /* 0x0000280f0800c986 */ /* 0x0007e2000c101124 */
[----:B------:R-:W-:Y:S05]  /*4790*/  @P6 BRA `(.L_x_110) ;  /* 0x00000000000c6947 */ /* 0x000fea0003800000 */
[----:B------:R-:W3:Y:S02]  /*47a0*/  LDG.E.U8 R19, desc[UR36][R204.64+0x29] ;  /* 0x00002924cc137981 */ /* 0x000ee4000c1e1100 */
[----:B---3--:R-:W-:-:S05]  /*47b0*/  PRMT R15, R19, 0x8880, RZ ;  /* 0x00008880130f7816 */ /* 0x008fca00000000ff */
[----:B------:R-:W-:-:S07]  /*47c0*/  IMAD R18, R15, R22, RZ ;  /* 0x000000160f127224 */ /* 0x000fce00078e02ff */
.L_x_110:
[----:B------:R-:W-:Y:S05]  /*47d0*/  BSYNC B1 ;  /* 0x0000000000017941 */ /* 0x000fea0003800000 */
.L_x_109:
[----:B------:R-:W-:Y:S01]  /*47e0*/  @!P6 IMAD R167, R167, R23, R18 ;  /* 0x00000017a7a7e224 */ /* 0x000fe200078e0212 */
[----:B------:R-:W-:Y:S04]  /*47f0*/  BSSY B1, `(.L_x_111) ;  /* 0x0000006000017945 */ /* 0x000fe80003800000 */
[----:B------:R0:W-:Y:S01]  /*4800*/  @!P6 STG.E.U8 desc[UR36][R8.64+0x29], R167 ;  /* 0x000029a70800e986 */ /* 0x0001e2000c101124 */
[----:B------:R-:W-:Y:S05]  /*4810*/  @P5 BRA `(.L_x_112) ;  /* 0x00000000000c5947 */ /* 0x000fea0003800000 */
[----:B------:R-:W3:Y:S02]  /*4820*/  LDG.E.U8 R19, desc[UR36][R12.64+0x20] ;  /* 0x000020240c137981 */ /* 0x000ee4000c1e1100 */
[----:B---3--:R-:W-:-:S05]  /*4830*/  PRMT R15, R19, 0x8880, RZ ;  /* 0x00008880130f7816 */ /* 0x008fca00000000ff */
[----:B------:R-:W-:-:S07]  /*4840*/  IMAD R18, R15, R22, RZ ;  /* 0x000000160f127224 */ /* 0x000fce00078e02ff */
.L_x_112:
[----:B------:R-:W-:Y:S05]  /*4850*/  BSYNC B1 ;  /* 0x0000000000017941 */ /* 0x000fea0003800000 */
.L_x_111:
        /* <DEDUP_REMOVED lines=10> */
.L_x_114:
[----:B------:R-:W-:Y:S05]  /*4900*/  BSYNC B1 ;  /* 0x0000000000017941 */ /* 0x000fea0003800000 */
.L_x_113:
[----:B------:R-:W-:Y:S01]  /*4910*/  @!P4 IMAD R153, R153, R23, R18 ;  /* 0x000000179999c224 */ /* 0x000fe200078e0212 */
[----:B------:R-:W-:Y:S04]  /*4920*/  BSSY B1, `(.L_x_115) ;  /* 0x0000006000017945 */ /* 0x000fe80003800000 */
[----:B------:R0:W-:Y:S01]  /*4930*/  @!P4 STG.E.U8 desc[UR36][R10.64+0x21], R153 ;  /* 0x000021990a00c986 */ /* 0x0001e2000c101124 */
[----:B------:R-:W-:Y:S05]  /*4940*/  @P6 BRA `(.L_x_116) ;  /* 0x00000000000c6947 */ /* 0x000fea0003800000 */
[----:B------:R-:W3:Y:S02]  /*4950*/  LDG.E.U8 R19, desc[UR36][R202.64+0x20] ;  /* 0x00002024ca137981 */ /* 0x000ee4000c1e1100 */
[----:B---3--:R-:W-:-:S05]  /*4960*/  PRMT R15, R19, 0x8880, RZ ;  /* 0x00008880130f7816 */ /* 0x008fca00000000ff */
[----:B------:R-:W-:-:S07]  /*4970*/  IMAD R18, R15, R22, RZ ;  /* 0x000000160f127224 */ /* 0x000fce00078e02ff */
.L_x_116:
[----:B------:R-:W-:Y:S05]  /*4980*/  BSYNC B1 ;  /* 0x0000000000017941 */ /* 0x000fea0003800000 */
.L_x_115:
[----:B---3--:R-:W-:Y:S01]  /*4990*/  @!P6 IMAD R15, R154, R23, R18 ;  /* 0x000000179a0fe224 */ /* 0x008fe200078e0212 */
[----:B------:R-:W-:Y:S04]  /*49a0*/  BSSY B1, `(.L_x_117) ;  /* 0x0000006000017945 */ /* 0x000fe80003800000 */
[----:B------:R3:W-:Y:S01]  /*49b0*/  @!P6 STG.E.U8 desc[UR36][R4.64+0x20], R15 ;  /* 0x0000200f0400e986 */ /* 0x0007e2000c101124 */
[----:B------:R-:W-:Y:S05]  /*49c0*/  @P5 BRA `(.L_x_118) ;  /* 0x00000000000c5947 */ /* 0x000fea0003800000 */
[----:B------:R-:W3:Y:S02]  /*49d0*/  LDG.E.U8 R19, desc[UR36][R202.64+0x21] ;  /* 0x00002124ca137981 */ /* 0x000ee4000c1e1100 */
[----:B---3--:R-:W-:-:S05]  /*49e0*/  PRMT R15, R19, 0x8880, RZ ;  /* 0x00008880130f7816 */ /* 0x008fca00000000ff */
[----:B------:R-:W-:-:S07]  /*49f0*/  IMAD R18, R15, R22, RZ ;  /* 0x000000160f127224 */ /* 0x000fce00078e02ff */
.L_x_118:
[----:B------:R-:W-:Y:S05]  /*4a00*/  BSYNC B1 ;  /* 0x0000000000017941 */ /* 0x000fea0003800000 */
.L_x_117:
        /* <DEDUP_REMOVED lines=10> */
.L_x_120:
[----:B------:R-:W-:Y:S05]  /*4ab0*/  BSYNC B1 ;  /* 0x0000000000017941 */ /* 0x000fea0003800000 */
.L_x_119:
[----:B---3--:R-:W-:Y:S01]  /*4ac0*/  @!P4 IMAD R15, R156, R23, R18 ;  /* 0x000000179c0fc224 */ /* 0x008fe200078e0212 */
[----:B------:R-:W-:Y:S04]  /*4ad0*/  BSSY B1, `(.L_x_121) ;  /* 0x0000006000017945 */ /* 0x000fe80003800000 */
[----:B------:R3:W-:Y:S01]  /*4ae0*/  @!P4 STG.E.U8 desc[UR36][R10.64+0x28], R15 ;  /* 0x0000280f0a00c986 */ /* 0x0007e2000c101124 */
[----:B------:R-:W-:Y:S05]  /*4af0*/  @P6 BRA `(.L_x_122) ;  /* 0x00000000000c6947 */ /* 0x000fea0003800000 */
[----:B------:R-:W3:Y:S02]  /*4b00*/  LDG.E.U8 R19, desc[UR36][R12.64+0x29] ;  /* 0x000029240c137981 */ /* 0x000ee4000c1e1100 */
[----:B---3--:R-:W-:-:S05]  /*4b10*/  PRMT R15, R19, 0x8880, RZ ;  /* 0x00008880130f7816 */ /* 0x008fca00000000ff */
[----:B------:R-:W-:-:S07]  /*4b20*/  IMAD R18, R15, R22, RZ ;  /* 0x000000160f127224 */ /* 0x000fce00078e02ff */
.L_x_122:
[----:B------:R-:W-:Y:S05]  /*4b30*/  BSYNC B1 ;  /* 0x0000000000017941 */ /* 0x000fea0003800000 */
.L_x_121:
[----:B------:R-:W-:Y:S01]  /*4b40*/  @!P6 IMAD R157, R157, R23, R18 ;  /* 0x000000179d9de224 */ /* 0x000fe200078e0212 */
[----:B------:R-:W-:Y:S04]  /*4b50*/  BSSY B1, `(.L_x_123) ;  /* 0x0000006000017945 */ /* 0x000fe80003800000 */
[----:B------:R0:W-:Y:S01]  /*4b60*/  @!P6 STG.E.U8 desc[UR36][R10.64+0x29], R157 ;  /* 0x0000299d0a00e986 */ /* 0x0001e2000c101124 */
[----:B------:R-:W-:Y:S05]  /*4b70*/  @P5 BRA `(.L_x_124) ;  /* 0x00000000000c5947 */ /* 0x000fea0003800000 */
[----:B------:R-:W3:Y:S02]  /*4b80*/  LDG.E.U8 R19, desc[UR36][R202.64+0x28] ;  /* 0x00002824ca137981 */ /* 0x000ee4000c1e1100 */
[----:B---3--:R-:W-:-:S05]  /*4b90*/  PRMT R15, R19, 0x8880, RZ ;  /* 0x00008880130f7816 */ /* 0x008fca00000000ff */
[----:B------:R-:W-:-:S07]  /*4ba0*/  IMAD R18, R15, R22, RZ ;  /* 0x000000160f127224 */ /* 0x000fce00078e02ff */
.L_x_124:
[----:B------:R-:W-:Y:S05]  /*4bb0*/  BSYNC B1 ;  /* 0x0000000000017941 */ /* 0x000fea0003800000 */
.L_x_123:
        /* <DEDUP_REMOVED lines=10> */
.L_x_126:
[----:B------:R-:W-:Y:S05]  /*4c60*/  BSYNC B1 ;  /* 0x0000000000017941 */ /* 0x000fea0003800000 */
.L_x_125:
[----:B------:R-:W-:Y:S01]  /*4c70*/  @!P4 IMAD R159, R159, R23, R18 ;  /* 0x000000179f9fc224 */ /* 0x000fe200078e0212 */
[----:B------:R-:W-:Y:S04]  /*4c80*/  BSSY B1, `(.L_x_127) ;  /* 0x0000006000017945 */ /* 0x000fe80003800000 */
[----:B------:R0:W-:Y:S01]  /*4c90*/  @!P4 STG.E.U8 desc[UR36][R4.64+0x29], R159 ;  /* 0x0000299f0400c986 */ /* 0x0001e2000c101124 */
[----:B------:R-:W-:Y:S05]  /*4ca0*/  @P6 BRA `(.L_x_128) ;  /* 0x00000000000c6947 */ /* 0x000fea0003800000 */
[----:B------:R-:W3:Y:S02]  /*4cb0*/  LDG.E.U8 R19, desc[UR36][R20.64+0x30] ;  /* 0x0000302414137981 */ /* 0x000ee4000c1e1100 */
[----:B---3--:R-:W-:-:S05]  /*4cc0*/  PRMT R15, R19, 0x8880, RZ ;  /* 0x00008880130f7816 */ /* 0x008fca00000000ff */
[----:B------:R-:W-:-:S07]  /*4cd0*/  IMAD R18, R15, R22, RZ ;  /* 0x000000160f127224 */ /* 0x000fce00078e02ff */
.L_x_128:
[----:B------:R-:W-:Y:S05]  /*4ce0*/  BSYNC B1 ;  /* 0x0000000000017941 */ /* 0x000fea0003800000 */
.L_x_127:
[----:B---3--:R-:W-:Y:S01]  /*4cf0*/  @!P6 IMAD R15, R144, R23, R18 ;  /* 0x00000017900fe224 */ /* 0x008fe200078e0212 */
[----:B------:R-:W-:Y:S04]  /*4d00*/  BSSY B1, `(.L_x_129) ;  /* 0x0000006000017945 */ /* 0x000fe80003800000 */
[----:B------:R3:W-:Y:S01]  /*4d10*/  @!P6 STG.E.U8 desc[UR36][R6.64+0x30], R15 ;  /* 0x0000300f0600e986 */ /* 0x0007e2000c101124 */
[----:B------:R-:W-:Y:S05]  /*4d20*/  @P5 BRA `(.L_x_130) ;  /* 0x00000000000c5947 */ /* 0x000fea0003800000 */
[----:B------:R-:W3:Y:S02]  /*4d30*/  LDG.E.U8 R19, desc[UR36][R20.64+0x31] ;  /* 0x0000312414137981 */ /* 0x000ee4000c1e1100 */
[----:B---3--:R-:W-:-:S05]  /*4d40*/  PRMT R15, R19, 0x8880, RZ ;  /* 0x00008880130f7816 */ /* 0x008fca00000000ff */
[----:B------:R-:W-:-:S07]  /*4d50*/  IMAD R18, R15, R22, RZ ;  /* 0x000000160f127224 */ /* 0x000fce00078e02ff */
.L_x_130:
[----:B------:R-:W-:Y:S05]  /*4d60*/  BSYNC B1 ;  /* 0x0000000000017941 */ /* 0x000fea0003800000 */
.L_x_129:
        /* <DEDUP_REMOVED lines=10> */
.L_x_132:
[----:B------:R-:W-:Y:S05]  /*4e10*/  BSYNC B1 ;  /* 0x0000000000017941 */ /* 0x000fea0003800000 */
.L_x_131:
[----:B---3--:R-:W-:Y:S01]  /*4e20*/  @!P4 IMAD R15, R146, R23, R18 ;  /* 0x00000017920fc224 */ /* 0x008fe200078e0212 */
[----:B------:R-:W-:Y:S04]  /*4e30*/  BSSY B1, `(.L_x_133) ;  /* 0x0000006000017945 */ /* 0x000fe80003800000 */
[----:B------:R3:W-:Y:S01]  /*4e40*/  @!P4 STG.E.U8 desc[UR36][R8.64+0x30], R15 ;  /* 0x0000300f0800c986 */ /* 0x0007e2000c101124 */
[----:B------:R-:W-:Y:S05]  /*4e50*/  @P6 BRA `(.L_x_134) ;  /* 0x00000000000c6947 */ /* 0x000fea0003800000 */
[----:B------:R-:W3:Y:S02]  /*4e60*/  LDG.E.U8 R19, desc[UR36][R204.64+0x31] ;  /* 0x00003124cc137981 */ /* 0x000ee4000c1e1100 */
[----:B---3--:R-:W-:-:S05]  /*4e70*/  PRMT R15, R19, 0x8880, RZ ;  /* 0x00008880130f7816 */ /* 0x008fca00000000ff */
[----:B------:R-:W-:-:S07]  /*4e80*/  IMAD R18, R15, R22, RZ ;  /* 0x000000160f127224 */ /* 0x000fce00078e02ff */
.L_x_134:
[----:B------:R-:W-:Y:S05]  /*4e90*/  BSYNC B1 ;  /* 0x0000000000017941 */ /* 0x000fea0003800000 */
.L_x_133:
[----:B------:R-:W-:Y:S01]  /*4ea0*/  @!P6 IMAD R147, R147, R23, R18 ;  /* 0x000000179393e224 */ /* 0x000fe200078e0212 */
[----:B------:R-:W-:Y:S04]  /*4eb0*/  BSSY B1, `(.L_x_135) ;  /* 0x0000006000017945 */ /* 0x000fe80003800000 */
[----:B------:R0:W-:Y:S01]  /*4ec0*/  @!P6 STG.E.U8 desc[UR36][R8.64+0x31], R147 ;  /* 0x000031930800e986 */ /* 0x0001e2000c101124 */
[----:B------:R-:W-:Y:S05]  /*4ed0*/  @P5 BRA `(.L_x_136) ;  /* 0x00000000000c5947 */ /* 0x000fea0003800000 */
[----:B------:R-:W3:Y:S02]  /*4ee0*/  LDG.E.U8 R19, desc[UR36][R20.64+0x38] ;  /* 0x0000382414137981 */ /* 0x000ee4000c1e1100 */
[----:B---3--:R-:W-:-:S05]  /*4ef0*/  PRMT R15, R19, 0x8880, RZ ;  /* 0x00008880130f7816 */ /* 0x008fca00000000ff */
[----:B------:R-:W-:-:S07]  /*4f00*/  IMAD R18, R15, R22, RZ ;  /* 0x000000160f127224 */ /* 0x000fce00078e02ff */
.L_x_136:
[----:B------:R-:W-:Y:S05]  /*4f10*/  BSYNC B1 ;  /* 0x0000000000017941 */ /* 0x000fea0003800000 */
.L_x_135:
        /* <DEDUP_REMOVED lines=10> */
.L_x_138:
[----:B------:R-:W-:Y:S05]  /*4fc0*/  BSYNC B1 ;  /* 0x0000000000017941 */ /* 0x000fea0003800000 */
.L_x_137:
[----:B------:R-:W-:Y:S01]  /*4fd0*/  @!P4 IMAD R149, R149, R23, R18 ;  /* 0x000000179595c224 */ /* 0x000fe200078e0212 */
[----:B------:R-:W-:Y:S04]  /*4fe0*/  BSSY B1, `(.L_x_139) ;  /* 0x0000006000017945 */ /* 0x000fe80003800000 */
[----:B------:R0:W-:Y:S01]  /*4ff0*/  @!P4 STG.E.U8 desc[UR36][R6.64+0x39], R149 ;  /* 0x000039950600c986 */ /* 0x0001e2000c101124 */
[----:B------:R-:W-:Y:S05]  /*5000*/  @P6 BRA `(.L_x_140) ;  /* 0x00000000000c6947 */ /* 0x000fea0003800000 */
[----:B------:R-:W3:Y:S02]  /*5010*/  LDG.E.U8 R19, desc[UR36][R204.64+0x38] ;  /* 0x00003824cc137981 */ /* 0x000ee4000c1e1100 */
[----:B---3--:R-:W-:-:S05]  /*5020*/  PRMT R15, R19, 0x8880, RZ ;  /* 0x00008880130f7816 */ /* 0x008fca00000000ff */
[----:B------:R-:W-:-:S07]  /*5030*/  IMAD R18, R15, R22, RZ ;  /* 0x000000160f127224 */ /* 0x000fce00078e02ff */
.L_x_140:
[----:B------:R-:W-:Y:S05]  /*5040*/  BSYNC B1 ;  /* 0x0000000000017941 */ /* 0x000fea0003800000 */
.L_x_139:
[----:B---3--:R-:W-:Y:S01]  /*5050*/  @!P6 IMAD R15, R150, R23, R18 ;  /* 0x00000017960fe224 */ /* 0x008fe200078e0212 */
[----:B------:R-:W-:Y:S04]  /*5060*/  BSSY B1, `(.L_x_141) ;  /* 0x0000006000017945 */ /* 0x000fe80003800000 */
[----:B------:R3:W-:Y:S01]  /*5070*/  @!P6 STG.E.U8 desc[UR36][R8.64+0x38], R15 ;  /* 0x0000380f0800e986 */ /* 0x0007e2000c101124 */
[----:B------:R-:W-:Y:S05]  /*5080*/  @P5 BRA `(.L_x_142) ;  /* 0x00000000000c5947 */ /* 0x000fea0003800000 */
[----:B------:R-:W3:Y:S02]  /*5090*/  LDG.E.U8 R19, desc[UR36][R204.64+0x39] ;  /* 0x00003924cc137981 */ /* 0x000ee4000c1e1100 */
[----:B---3--:R-:W-:-:S05]  /*50a0*/  PRMT R15, R19, 0x8880, RZ ;  /* 0x00008880130f7816 */ /* 0x008fca00000000ff */
[----:B------:R-:W-:-:S07]  /*50b0*/  IMAD R18, R15, R22, RZ ;  /* 0x000000160f127224 */ /* 0x000fce00078e02ff */
.L_x_142:
[----:B------:R-:W-:Y:S05]  /*50c0*/  BSYNC B1 ;  /* 0x0000000000017941 */ /* 0x000fea0003800000 */
.L_x_141:
        /* <DEDUP_REMOVED lines=10> */
.L_x_144:
[----:B------:R-:W-:Y:S05]  /*5170*/  BSYNC B1 ;  /* 0x0000000000017941 */ /* 0x000fea0003800000 */
.L_x_143:
[----:B---3--:R-:W-:Y:S01]  /*5180*/  @!P4 IMAD R15, R136, R23, R18 ;  /* 0x00000017880fc224 */ /* 0x008fe200078e0212 */
[----:B------:R-:W-:Y:S04]  /*5190*/  BSSY B1, `(.L_x_145) ;  /* 0x0000006000017945 */ /* 0x000fe80003800000 */
[----:B------:R3:W-:Y:S01]  /*51a0*/  @!P4 STG.E.U8 desc[UR36][R10.64+0x30], R15 ;  /* 0x0000300f0a00c986 */ /* 0x0007e2000c101124 */
[----:B------:R-:W-:Y:S05]  /*51b0*/  @P6 BRA `(.L_x_146) ;  /* 0x00000000000c6947 */ /* 0x000fea0003800000 */
[----:B------:R-:W3:Y:S02]  /*51c0*/  LDG.E.U8 R19, desc[UR36][R12.64+0x31] ;  /* 0x000031240c137981 */ /* 0x000ee4000c1e1100 */
[----:B---3--:R-:W-:-:S05]  /*51d0*/  PRMT R15, R19, 0x8880, RZ ;  /* 0x00008880130f7816 */ /* 0x008fca00000000ff */
[----:B------:R-:W-:-:S07]  /*51e0*/  IMAD R18, R15, R22, RZ ;  /* 0x000000160f127224 */ /* 0x000fce00078e02ff */
.L_x_146:
[----:B------:R-:W-:Y:S05]  /*51f0*/  BSYNC B1 ;  /* 0x0000000000017941 */ /* 0x000fea0003800000 */
.L_x_145:
[----:B------:R-:W-:Y:S01]  /*5200*/  @!P6 IMAD R137, R137, R23, R18 ;  /* 0x000000178989e224 */ /* 0x000fe200078e0212 */
[----:B------:R-:W-:Y:S04]  /*5210*/  BSSY B1, `(.L_x_147) ;  /* 0x0000006000017945 */ /* 0x000fe80003800000 */
[----:B------:R0:W-:Y:S01]  /*5220*/  @!P6 STG.E.U8 desc[UR36][R10.64+0x31], R137 ;  /* 0x000031890a00e986 */ /* 0x0001e2000c101124 */
[----:B------:R-:W-:Y:S05]  /*5230*/  @P5 BRA `(.L_x_148) ;  /* 0x00000000000c5947 */ /* 0x000fea0003800000 */
[----:B------:R-:W3:Y:S02]  /*5240*/  LDG.E.U8 R19, desc[UR36][R202.64+0x30] ;  /* 0x00003024ca137981 */ /* 0x000ee4000c1e1100 */
[----:B---3--:R-:W-:-:S05]  /*5250*/  PRMT R15, R19, 0x8880, RZ ;  /* 0x00008880130f7816 */ /* 0x008fca00000000ff */
[----:B------:R-:W-:-:S07]  /*5260*/  IMAD R18, R15, R22, RZ ;  /* 0x000000160f127224 */ /* 0x000fce00078e02ff */
.L_x_148:
[----:B------:R-:W-:Y:S05]  /*5270*/  BSYNC B1 ;  /* 0x0000000000017941 */ /* 0x000fea0003800000 */
.L_x_147:
        /* <DEDUP_REMOVED lines=10> */
.L_x_150:
[----:B------:R-:W-:Y:S05]  /*5320*/  BSYNC B1 ;  /* 0x0000000000017941 */ /* 0x000fea0003800000 */
.L_x_149:
[----:B------:R-:W-:Y:S01]  /*5330*/  @!P4 IMAD R139, R139, R23, R18 ;  /* 0x000000178b8bc224 */ /* 0x000fe200078e0212 */
[----:B------:R-:W-:Y:S04]  /*5340*/  BSSY B1, `(.L_x_151) ;  /* 0x0000006000017945 */ /* 0x000fe80003800000 */
[----:B------:R0:W-:Y:S01]  /*5350*/  @!P4 STG.E.U8 desc[UR36][R4.64+0x31], R139 ;  /* 0x0000318b0400c986 */ /* 0x0001e2000c101124 */
[----:B------:R-:W-:Y:S05]  /*5360*/  @P6 BRA `(.L_x_152) ;  /* 0x00000000000c6947 */ /* 0x000fea0003800000 */
[----:B------:R-:W3:Y:S02]  /*5370*/  LDG.E.U8 R19, desc[UR36][R12.64+0x38] ;  /* 0x000038240c137981 */ /* 0x000ee4000c1e1100 */
[----:B---3--:R-:W-:-:S05]  /*5380*/  PRMT R15, R19, 0x8880, RZ ;  /* 0x00008880130f7816 */ /* 0x008fca00000000ff */
[----:B------:R-:W-:-:S07]  /*5390*/  IMAD R18, R15, R22, RZ ;  /* 0x000000160f127224 */ /* 0x000fce00078e02ff */
.L_x_152:
[----:B------:R-:W-:Y:S05]  /*53a0*/  BSYNC B1 ;  /* 0x0000000000017941 */ /* 0x000fea0003800000 */
.L_x_151:
[----:B---3--:R-:W-:Y:S01]  /*53b0*/  @!P6 IMAD R15, R140, R23, R18 ;  /* 0x000000178c0fe224 */ /* 0x008fe200078e0212 */
[----:B------:R-:W-:Y:S04]  /*53c0*/  BSSY B1, `(.L_x_153) ;  /* 0x0000006000017945 */ /* 0x000fe80003800000 */
[----:B------:R3:W-:Y:S01]  /*53d0*/  @!P6 STG.E.U8 desc[UR36][R10.64+0x38], R15 ;  /* 0x0000380f0a00e986 */ /* 0x0007e2000c101124 */
[----:B------:R-:W-:Y:S05]  /*53e0*/  @P5 BRA `(.L_x_154) ;  /* 0x00000000000c5947 */ /* 0x000fea0003800000 */
[----:B------:R-:W3:Y:S02]  /*53f0*/  LDG.E.U8 R19, desc[UR36][R12.64+0x39] ;  /* 0x000039240c137981 */ /* 0x000ee4000c1e1100 */
[----:B---3--:R-:W-:-:S05]  /*5400*/  PRMT R15, R19, 0x8880, RZ ;  /* 0x00008880130f7816 */ /* 0x008fca00000000ff */
[----:B------:R-:W-:-:S07]  /*5410*/  IMAD R18, R15, R22, RZ ;  /* 0x000000160f127224 */ /* 0x000fce00078e02ff */
.L_x_154:
[----:B------:R-:W-:Y:S05]  /*5420*/  BSYNC B1 ;  /* 0x0000000000017941 */ /* 0x000fea0003800000 */
.L_x_153:
        /* <DEDUP_REMOVED lines=10> */
.L_x_156:
[----:B------:R-:W-:Y:S05]  /*54d0*/  BSYNC B1 ;  /* 0x0000000000017941 */ /* 0x000fea0003800000 */
.L_x_155:
[----:B---3--:R-:W-:Y:S01]  /*54e0*/  @!P4 IMAD R15, R142, R23, R18 ;  /* 0x000000178e0fc224 */ /* 0x008fe200078e0212 */
[----:B------:R-:W-:Y:S04]  /*54f0*/  BSSY B1, `(.L_x_157) ;  /* 0x0000006000017945 */ /* 0x000fe80003800000 */
[----:B------:R3:W-:Y:S01]  /*5500*/  @!P4 STG.E.U8 desc[UR36][R4.64+0x38], R15 ;  /* 0x0000380f0400c986 */ /* 0x0007e2000c101124 */
[----:B------:R-:W-:Y:S05]  /*5510*/  @P6 BRA `(.L_x_158) ;  /* 0x00000000000c6947 */ /* 0x000fea0003800000 */
[----:B------:R-:W3:Y:S02]  /*5520*/  LDG.E.U8 R19, desc[UR36][R202.64+0x39] ;  /* 0x00003924ca137981 */ /* 0x000ee4000c1e1100 */
[----:B---3--:R-:W-:-:S05]  /*5530*/  PRMT R15, R19, 0x8880, RZ ;  /* 0x00008880130f7816 */ /* 0x008fca00000000ff */
[----:B------:R-:W-:-:S07]  /*5540*/  IMAD R18, R15, R22, RZ ;  /* 0x000000160f127224 */ /* 0x000fce00078e02ff */
.L_x_158:
[----:B------:R-:W-:Y:S05]  /*5550*/  BSYNC B1 ;  /* 0x0000000000017941 */ /* 0x000fea0003800000 */
.L_x_157:
[----:B------:R-:W-:Y:S01]  /*5560*/  @!P6 IMAD R143, R143, R23, R18 ;  /* 0x000000178f8fe224 */ /* 0x000fe200078e0212 */
[----:B------:R-:W-:Y:S04]  /*5570*/  BSSY B1, `(.L_x_159) ;  /* 0x0000006000017945 */ /* 0x000fe80003800000 */
[----:B------:R0:W-:Y:S01]  /*5580*/  @!P6 STG.E.U8 desc[UR36][R4.64+0x39], R143 ;  /* 0x0000398f0400e986 */ /* 0x0001e2000c101124 */
[----:B------:R-:W-:Y:S05]  /*5590*/  @P5 BRA `(.L_x_160) ;  /* 0x00000000000c5947 */ /* 0x000fea0003800000 */
[----:B------:R-:W3:Y:S02]  /*55a0*/  LDG.E.U8 R19, desc[UR36][R20.64+0x40] ;  /* 0x0000402414137981 */ /* 0x000ee4000c1e1100 */
[----:B---3--:R-:W-:-:S05]  /*55b0*/  PRMT R15, R19, 0x8880, RZ ;  /* 0x00008880130f7816 */ /* 0x008fca00000000ff */
[----:B------:R-:W-:-:S07]  /*55c0*/  IMAD R18, R15, R22, RZ ;  /* 0x000000160f127224 */ /* 0x000fce00078e02ff */
.L_x_160:
[----:B------:R-:W-:Y:S05]  /*55d0*/  BSYNC B1 ;  /* 0x0000000000017941 */ /* 0x000fea0003800000 */
.L_x_159:
        /* <DEDUP_REMOVED lines=10> */
.L_x_162:
[----:B------:R-:W-:Y:S05]  /*5680*/  BSYNC B1 ;  /* 0x0000000000017941 */ /* 0x000fea0003800000 */
.L_x_161:
[----:B------:R-:W-:Y:S01]  /*5690*/  @!P4 IMAD R129, R129, R23, R18 ;  /* 0x000000178181c224 */ /* 0x000fe200078e0212 */
[----:B------:R-:W-:Y:S04]  /*56a0*/  BSSY B1, `(.L_x_163) ;  /* 0x0000006000017945 */ /* 0x000fe80003800000 */
[----:B------:R0:W-:Y:S01]  /*56b0*/  @!P4 STG.E.U8 desc[UR36][R6.64+0x41], R129 ;  /* 0x000041810600c986 */ /* 0x0001e2000c101124 */
[----:B------:R-:W-:Y:S05]  /*56c0*/  @P6 BRA `(.L_x_164) ;  /* 0x00000000000c6947 */ /* 0x000fea0003800000 */
[----:B------:R-:W3:Y:S02]  /*56d0*/  LDG.E.U8 R19, desc[UR36][R204.64+0x40] ;  /* 0x00004024cc137981 */ /* 0x000ee4000c1e1100 */
[----:B---3--:R-:W-:-:S05]  /*56e0*/  PRMT R15, R19, 0x8880, RZ ;  /* 0x00008880130f7816 */ /* 0x008fca00000000ff */
[----:B------:R-:W-:-:S07]  /*56f0*/  IMAD R18, R15, R22, RZ ;  /* 0x000000160f127224 */ /* 0x000fce00078e02ff */
.L_x_164:
[----:B------:R-:W-:Y:S05]  /*5700*/  BSYNC B1 ;  /* 0x0000000000017941 */ /* 0x000fea0003800000 */
.L_x_163:
[----:B---3--:R-:W-:Y:S01]  /*5710*/  @!P6 IMAD R15, R130, R23, R18 ;  /* 0x00000017820fe224 */ /* 0x008fe200078e0212 */
[----:B------:R-:W-:Y:S04]  /*5720*/  BSSY B1, `(.L_x_165) ;  /* 0x0000006000017945 */ /* 0x000fe80003800000 */
[----:B------:R3:W-:Y:S01]  /*5730*/  @!P6 STG.E.U8 desc[UR36][R8.64+0x40], R15 ;  /* 0x0000400f0800e986 */ /* 0x0007e2000c101124 */
[----:B------:R-:W-:Y:S05]  /*5740*/  @P5 BRA `(.L_x_166) ;  /* 0x00000000000c5947 */ /* 0x000fea0003800000 */
[----:B------:R-:W3:Y:S02]  /*5750*/  LDG.E.U8 R19, desc[UR36][R204.64+0x41] ;  /* 0x00004124cc137981 */ /* 0x000ee4000c1e1100 */
[----:B---3--:R-:W-:-:S05]  /*5760*/  PRMT R15, R19, 0x8880, RZ ;  /* 0x00008880130f7816 */ /* 0x008fca00000000ff */
[----:B------:R-:W-:-:S07]  /*5770*/  IMAD R18, R15, R22, RZ ;  /* 0x000000160f127224 */ /* 0x000fce00078e02ff */
.L_x_166:
[----:B------:R-:W-:Y:S05]  /*5780*/  BSYNC B1 ;  /* 0x0000000000017941 */ /* 0x000fea0003800000 */
.L_x_165:
        /* <DEDUP_REMOVED lines=10> */
.L_x_168:
[----:B------:R-:W-:Y:S05]  /*5830*/  BSYNC B1 ;  /* 0x0000000000017941 */ /* 0x000fea0003800000 */
.L_x_167:
[----:B---3--:R-:W-:Y:S01]  /*5840*/  @!P4 IMAD R15, R132, R23, R18 ;  /* 0x00000017840fc224 */ /* 0x008fe200078e0212 */
[----:B------:R-:W-:Y:S04]  /*5850*/  BSSY B1, `(.L_x_169) ;  /* 0x0000006000017945 */ /* 0x000fe80003800000 */
[----:B------:R3:W-:Y:S01]  /*5860*/  @!P4 STG.E.U8 desc[UR36][R6.64+0x48], R15 ;  /* 0x0000480f0600c986 */ /* 0x0007e2000c101124 */
[----:B------:R-:W-:Y:S05]  /*5870*/  @P6 BRA `(.L_x_170) ;  /* 0x00000000000c6947 */ /* 0x000fea0003800000 */
[----:B------:R-:W3:Y:S02]  /*5880*/  LDG.E.U8 R19, desc[UR36][R20.64+0x49] ;  /* 0x0000492414137981 */ /* 0x000ee4000c1e1100 */
[----:B---3--:R-:W-:-:S05]  /*5890*/  PRMT R15, R19, 0x8880, RZ ;  /* 0x00008880130f7816 */ /* 0x008fca00000000ff */
[----:B------:R-:W-:-:S07]  /*58a0*/  IMAD R18, R15, R22, RZ ;  /* 0x000000160f127224 */ /* 0x000fce00078e02ff */
.L_x_170:
[----:B------:R-:W-:Y:S05]  /*58b0*/  BSYNC B1 ;  /* 0x0000000000017941 */ /* 0x000fea0003800000 */
.L_x_169:
[----:B------:R-:W-:Y:S01]  /*58c0*/  @!P6 IMAD R133, R133, R23, R18 ;  /* 0x000000178585e224 */ /* 0x000fe200078e0212 */
[----:B------:R-:W-:Y:S04]  /*58d0*/  BSSY B1, `(.L_x_171) ;  /* 0x0000006000017945 */ /* 0x000fe80003800000 */
[----:B------:R0:W-:Y:S01]  /*58e0*/  @!P6 STG.E.U8 desc[UR36][R6.64+0x49], R133 ;  /* 0x000049850600e986 */ /* 0x0001e2000c101124 */
[----:B------:R-:W-:Y:S05]  /*58f0*/  @P5 BRA `(.L_x_172) ;  /* 0x00000000000c5947 */ /* 0x000fea0003800000 */
[----:B------:R-:W3:Y:S02]  /*5900*/  LDG.E.U8 R19, desc[UR36][R204.64+0x48] ;  /* 0x00004824cc137981 */ /* 0x000ee4000c1e1100 */
[----:B---3--:R-:W-:-:S05]  /*5910*/  PRMT R15, R19, 0x8880, RZ ;  /* 0x00008880130f7816 */ /* 0x008fca00000000ff */
[----:B------:R-:W-:-:S07]  /*5920*/  IMAD R18, R15, R22, RZ ;  /* 0x000000160f127224 */ /* 0x000fce00078e02ff */
.L_x_172:
[----:B------:R-:W-:Y:S05]  /*5930*/  BSYNC B1 ;  /* 0x0000000000017941 */ /* 0x000fea0003800000 */
.L_x_171:
        /* <DEDUP_REMOVED lines=10> */
.L_x_174:
[----:B------:R-:W-:Y:S05]  /*59e0*/  BSYNC B1 ;  /* 0x0000000000017941 */ /* 0x000fea0003800000 */
.L_x_173:
[----:B------:R-:W-:Y:S01]  /*59f0*/  @!P4 IMAD R135, R135, R23, R18 ;  /* 0x000000178787c224 */ /* 0x000fe200078e0212 */
[----:B------:R-:W-:Y:S04]  /*5a00*/  BSSY B1, `(.L_x_175) ;  /* 0x0000006000017945 */ /* 0x000fe80003800000 */
[----:B------:R0:W-:Y:S01]  /*5a10*/  @!P4 STG.E.U8 desc[UR36][R8.64+0x49], R135 ;  /* 0x000049870800c986 */ /* 0x0001e2000c101124 */
[----:B------:R-:W-:Y:S05]  /*5a20*/  @P6 BRA `(.L_x_176) ;  /* 0x00000000000c6947 */ /* 0x000fea0003800000 */
[----:B------:R-:W3:Y:S02]  /*5a30*/  LDG.E.U8 R19, desc[UR36][R12.64+0x40] ;  /* 0x000040240c137981 */ /* 0x000ee4000c1e1100 */
[----:B---3--:R-:W-:-:S05]  /*5a40*/  PRMT R15, R19, 0x8880, RZ ;  /* 0x00008880130f7816 */ /* 0x008fca00000000ff */
[----:B------:R-:W-:-:S07]  /*5a50*/  IMAD R18, R15, R22, RZ ;  /* 0x000000160f127224 */ /* 0x000fce00078e02ff */
.L_x_176:
[----:B------:R-:W-:Y:S05]  /*5a60*/  BSYNC B1 ;  /* 0x0000000000017941 */ /* 0x000fea0003800000 */
.L_x_175:
[----:B---3--:R-:W-:Y:S01]  /*5a70*/  @!P6 IMAD R15, R120, R23, R18 ;  /* 0x00000017780fe224 */ /* 0x008fe200078e0212 */
[----:B------:R-:W-:Y:S04]  /*5a80*/  BSSY B1, `(.L_x_177) ;  /* 0x0000006000017945 */ /* 0x000fe80003800000 */
[----:B------:R3:W-:Y:S01]  /*5a90*/  @!P6 STG.E.U8 desc[UR36][R10.64+0x40], R15 ;  /* 0x0000400f0a00e986 */ /* 0x0007e2000c101124 */
[----:B------:R-:W-:Y:S05]  /*5aa0*/  @P5 BRA `(.L_x_178) ;  /* 0x00000000000c5947 */ /* 0x000fea0003800000 */
[----:B------:R-:W3:Y:S02]  /*5ab0*/  LDG.E.U8 R19, desc[UR36][R12.64+0x41] ;  /* 0x000041240c137981 */ /* 0x000ee4000c1e1100 */
[----:B---3--:R-:W-:-:S05]  /*5ac0*/  PRMT R15, R19, 0x8880, RZ ;  /* 0x00008880130f7816 */ /* 0x008fca00000000ff */
[----:B------:R-:W-:-:S07]  /*5ad0*/  IMAD R18, R15, R22, RZ ;  /* 0x000000160f127224 */ /* 0x000fce00078e02ff */
.L_x_178:
[----:B------:R-:W-:Y:S05]  /*5ae0*/  BSYNC B1 ;  /* 0x0000000000017941 */ /* 0x000fea0003800000 */
.L_x_177:
        /* <DEDUP_REMOVED lines=10> */
.L_x_180:
[----:B------:R-:W-:Y:S05]  /*5b90*/  BSYNC B1 ;  /* 0x0000000000017941 */ /* 0x000fea0003800000 */
.L_x_179:
[----:B---3--:R-:W-:Y:S01]  /*5ba0*/  @!P4 IMAD R15, R122, R23, R18 ;  /* 0x000000177a0fc224 */ /* 0x008fe200078e0212 */
[----:B------:R-:W-:Y:S04]  /*5bb0*/  BSSY B1, `(.L_x_181) ;  /* 0x0000006000017945 */ /* 0x000fe80003800000 */
[----:B------:R3:W-:Y:S01]  /*5bc0*/  @!P4 STG.E.U8 desc[UR36][R4.64+0x40], R15 ;  /* 0x0000400f0400c986 */ /* 0x0007e2000c101124 */
[----:B------:R-:W-:Y:S05]  /*5bd0*/  @P6 BRA `(.L_x_182) ;  /* 0x00000000000c6947 */ /* 0x000fea0003800000 */
[----:B------:R-:W3:Y:S02]  /*5be0*/  LDG.E.U8 R19, desc[UR36][R202.64+0x41] ;  /* 0x00004124ca137981 */ /* 0x000ee4000c1e1100 */
[----:B---3--:R-:W-:-:S05]  /*5bf0*/  PRMT R15, R19, 0x8880, RZ ;  /* 0x00008880130f7816 */ /* 0x008fca00000000ff */
[----:B------:R-:W-:-:S07]  /*5c00*/  IMAD R18, R15, R22, RZ ;  /* 0x000000160f127224 */ /* 0x000fce00078e02ff */
.L_x_182:
[----:B------:R-:W-:Y:S05]  /*5c10*/  BSYNC B1 ;  /* 0x0000000000017941 */ /* 0x000fea0003800000 */
.L_x_181:
[----:B------:R-:W-:Y:S01]  /*5c20*/  @!P6 IMAD R123, R123, R23, R18 ;  /* 0x000000177b7be224 */ /* 0x000fe200078e0212 */
[----:B------:R-:W-:Y:S04]  /*5c30*/  BSSY B1, `(.L_x_183) ;  /* 0x0000006000017945 */ /* 0x000fe80003800000 */
[----:B------:R0:W-:Y:S01]  /*5c40*/  @!P6 STG.E.U8 desc[UR36][R4.64+0x41], R123 ;  /* 0x0000417b0400e986 */ /* 0x0001e2000c101124 */
[----:B------:R-:W-:Y:S05]  /*5c50*/  @P5 BRA `(.L_x_184) ;  /* 0x00000000000c5947 */ /* 0x000fea0003800000 */
[----:B------:R-:W3:Y:S02]  /*5c60*/  LDG.E.U8 R19, desc[UR36][R12.64+0x48] ;  /* 0x000048240c137981 */ /* 0x000ee4000c1e1100 */
[----:B---3--:R-:W-:-:S05]  /*5c70*/  PRMT R15, R19, 0x8880, RZ ;  /* 0x00008880130f7816 */ /* 0x008fca00000000ff */
[----:B------:R-:W-:-:S07]  /*5c80*/  IMAD R18, R15, R22, RZ ;  /* 0x000000160f127224 */ /* 0x000fce00078e02ff */
.L_x_184:
[----:B------:R-:W-:Y:S05]  /*5c90*/  BSYNC B1 ;  /* 0x0000000000017941 */ /* 0x000fea0003800000 */
.L_x_183:
        /* <DEDUP_REMOVED lines=10> */
.L_x_186:
[----:B------:R-:W-:Y:S05]  /*5d40*/  BSYNC B1 ;  /* 0x0000000000017941 */ /* 0x000fea0003800000 */
.L_x_185:
[----:B------:R-:W-:Y:S01]  /*5d50*/  @!P4 IMAD R125, R125, R23, R18 ;  /* 0x000000177d7dc224 */ /* 0x000fe200078e0212 */
[----:B------:R-:W-:Y:S04]  /*5d60*/  BSSY B1, `(.L_x_187) ;  /* 0x0000006000017945 */ /* 0x000fe80003800000 */
[----:B------:R0:W-:Y:S01]  /*5d70*/  @!P4 STG.E.U8 desc[UR36][R10.64+0x49], R125 ;  /* 0x0000497d0a00c986 */ /* 0x0001e2000c101124 */
[----:B------:R-:W-:Y:S05]  /*5d80*/  @P6 BRA `(.L_x_188) ;  /* 0x00000000000c6947 */ /* 0x000fea0003800000 */
[----:B------:R-:W3:Y:S02]  /*5d90*/  LDG.E.U8 R19, desc[UR36][R202.64+0x48] ;  /* 0x00004824ca137981 */ /* 0x000ee4000c1e1100 */
[----:B---3--:R-:W-:-:S05]  /*5da0*/  PRMT R15, R19, 0x8880, RZ ;  /* 0x00008880130f7816 */ /* 0x008fca00000000ff */
[----:B------:R-:W-:-:S07]  /*5db0*/  IMAD R18, R15, R22, RZ ;  /* 0x000000160f127224 */ /* 0x000fce00078e02ff */
.L_x_188:
[----:B------:R-:W-:Y:S05]  /*5dc0*/  BSYNC B1 ;  /* 0x0000000000017941 */ /* 0x000fea0003800000 */
.L_x_187:
[----:B---3--:R-:W-:Y:S01]  /*5dd0*/  @!P6 IMAD R15, R126, R23, R18 ;  /* 0x000000177e0fe224 */ /* 0x008fe200078e0212 */
[----:B------:R-:W-:Y:S04]  /*5de0*/  BSSY B1, `(.L_x_189) ;  /* 0x0000006000017945 */ /* 0x000fe80003800000 */
[----:B------:R3:W-:Y:S01]  /*5df0*/  @!P6 STG.E.U8 desc[UR36][R4.64+0x48], R15 ;  /* 0x0000480f0400e986 */ /* 0x0007e2000c101124 */
[----:B------:R-:W-:Y:S05]  /*5e00*/  @P5 BRA `(.L_x_190) ;  /* 0x00000000000c5947 */ /* 0x000fea0003800000 */
[----:B------:R-:W3:Y:S02]  /*5e10*/  LDG.E.U8 R19, desc[UR36][R202.64+0x49] ;  /* 0x00004924ca137981 */ /* 0x000ee4000c1e1100 */
[----:B---3--:R-:W-:-:S05]  /*5e20*/  PRMT R15, R19, 0x8880, RZ ;  /* 0x00008880130f7816 */ /* 0x008fca00000000ff */
[----:B------:R-:W-:-:S07]  /*5e30*/  IMAD R18, R15, R22, RZ ;  /* 0x000000160f127224 */ /* 0x000fce00078e02ff */
.L_x_190:
[----:B------:R-:W-:Y:S05]  /*5e40*/  BSYNC B1 ;  /* 0x0000000000017941 */ /* 0x000fea0003800000 */
.L_x_189:
        /* <DEDUP_REMOVED lines=10> */
.L_x_192:
[----:B------:R-:W-:Y:S05]  /*5ef0*/  BSYNC B1 ;  /* 0x0000000000017941 */ /* 0x000fea0003800000 */
.L_x_191:
[----:B---3--:R-:W-:Y:S01]  /*5f00*/  @!P4 IMAD R15, R112, R23, R18 ;  /* 0x00000017700fc224 */ /* 0x008fe200078e0212 */
[----:B------:R-:W-:Y:S04]  /*5f10*/  BSSY B1, `(.L_x_193) ;  /* 0x0000006000017945 */ /* 0x000fe80003800000 */
[----:B------:R3:W-:Y:S01]  /*5f20*/  @!P4 STG.E.U8 desc[UR36][R6.64+0x50], R15 ;  /* 0x0000500f0600c986 */ /* 0x0007e2000c101124 */
[----:B------:R-:W-:Y:S05]  /*5f30*/  @P6 BRA `(.L_x_194) ;  /* 0x00000000000c6947 */ /* 0x000fea0003800000 */
[----:B------:R-:W3:Y:S02]  /*5f40*/  LDG.E.U8 R19, desc[UR36][R20.64+0x51] ;  /* 0x0000512414137981 */ /* 0x000ee4000c1e1100 */
[----:B---3--:R-:W-:-:S05]  /*5f50*/  PRMT R15, R19, 0x8880, RZ ;  /* 0x00008880130f7816 */ /* 0x008fca00000000ff */
[----:B------:R-:W-:-:S07]  /*5f60*/  IMAD R18, R15, R22, RZ ;  /* 0x000000160f127224 */ /* 0x000fce00078e02ff */
.L_x_194:
[----:B------:R-:W-:Y:S05]  /*5f70*/  BSYNC B1 ;  /* 0x0000000000017941 */ /* 0x000fea0003800000 */
.L_x_193:
[----:B------:R-:W-:Y:S01]  /*5f80*/  @!P6 IMAD R113, R113, R23, R18 ;  /* 0x000000177171e224 */ /* 0x000fe200078e0212 */
[----:B------:R-:W-:Y:S04]  /*5f90*/  BSSY B1, `(.L_x_195) ;  /* 0x0000006000017945 */ /* 0x000fe80003800000 */
[----:B------:R0:W-:Y:S01]  /*5fa0*/  @!P6 STG.E.U8 desc[UR36][R6.64+0x51], R113 ;  /* 0x000051710600e986 */ /* 0x0001e2000c101124 */
[----:B------:R-:W-:Y:S05]  /*5fb0*/  @P5 BRA `(.L_x_196) ;  /* 0x00000000000c5947 */ /* 0x000fea0003800000 */
[----:B------:R-:W3:Y:S02]  /*5fc0*/  LDG.E.U8 R19, desc[UR36][R204.64+0x50] ;  /* 0x00005024cc137981 */ /* 0x000ee4000c1e1100 */
[----:B---3--:R-:W-:-:S05]  /*5fd0*/  PRMT R15, R19, 0x8880, RZ ;  /* 0x00008880130f7816 */ /* 0x008fca00000000ff */
[----:B------:R-:W-:-:S07]  /*5fe0*/  IMAD R18, R15, R22, RZ ;  /* 0x000000160f127224 */ /* 0x000fce00078e02ff */
.L_x_196:
[----:B------:R-:W-:Y:S05]  /*5ff0*/  BSYNC B1 ;  /* 0x0000000000017941 */ /* 0x000fea0003800000 */
.L_x_195:
        /* <DEDUP_REMOVED lines=10> */
.L_x_198:
[----:B------:R-:W-:Y:S05]  /*60a0*/  BSYNC B1 ;  /* 0x0000000000017941 */ /* 0x000fea0003800000 */
.L_x_197:
[----:B------:R-:W-:Y:S01]  /*60b0*/  @!P4 IMAD R115, R115, R23, R18 ;  /* 0x000000177373c224 */ /* 0x000fe200078e0212 */
[----:B------:R-:W-:Y:S04]  /*60c0*/  BSSY B1, `(.L_x_199) ;  /* 0x0000006000017945 */ /* 0x000fe80003800000 */
[----:B------:R0:W-:Y:S01]  /*60d0*/  @!P4 STG.E.U8 desc[UR36][R8.64+0x51], R115 ;  /* 0x000051730800c986 */ /* 0x0001e2000c101124 */
[----:B------:R-:W-:Y:S05]  /*60e0*/  @P6 BRA `(.L_x_200) ;  /* 0x00000000000c6947 */ /* 0x000fea0003800000 */
[----:B------:R-:W3:Y:S02]  /*60f0*/  LDG.E.U8 R19, desc[UR36][R20.64+0x58] ;  /* 0x0000582414137981 */ /* 0x000ee4000c1e1100 */
[----:B---3--:R-:W-:-:S05]  /*6100*/  PRMT R15, R19, 0x8880, RZ ;  /* 0x00008880130f7816 */ /* 0x008fca00000000ff */
[----:B------:R-:W-:-:S07]  /*6110*/  IMAD R18, R15, R22, RZ ;  /* 0x000000160f127224 */ /* 0x000fce00078e02ff */
.L_x_200:
[----:B------:R-:W-:Y:S05]  /*6120*/  BSYNC B1 ;  /* 0x0000000000017941 */ /* 0x000fea0003800000 */
.L_x_199:
[----:B---3--:R-:W-:Y:S01]  /*6130*/  @!P6 IMAD R15, R116, R23, R18 ;  /* 0x00000017740fe224 */ /* 0x008fe200078e0212 */
[----:B------:R-:W-:Y:S04]  /*6140*/  BSSY B1, `(.L_x_201) ;  /* 0x0000006000017945 */ /* 0x000fe80003800000 */
[----:B------:R3:W-:Y:S01]  /*6150*/  @!P6 STG.E.U8 desc[UR36][R6.64+0x58], R15 ;  /* 0x0000580f0600e986 */ /* 0x0007e2000c101124 */
[----:B------:R-:W-:Y:S05]  /*6160*/  @P5 BRA `(.L_x_202) ;  /* 0x00000000000c5947 */ /* 0x000fea0003800000 */
[----:B------:R-:W3:Y:S02]  /*6170*/  LDG.E.U8 R19, desc[UR36][R20.64+0x59] ;  /* 0x0000592414137981 */ /* 0x000ee4000c1e1100 */
[----:B---3--:R-:W-:-:S05]  /*6180*/  PRMT R15, R19, 0x8880, RZ ;  /* 0x00008880130f7816 */ /* 0x008fca00000000ff */
[----:B------:R-:W-:-:S07]  /*6190*/  IMAD R18, R15, R22, RZ ;  /* 0x000000160f127224 */ /* 0x000fce00078e02ff */
.L_x_202:
[----:B------:R-:W-:Y:S05]  /*61a0*/  BSYNC B1 ;  /* 0x0000000000017941 */ /* 0x000fea0003800000 */
.L_x_201:
        /* <DEDUP_REMOVED lines=10> */
.L_x_204:
[----:B------:R-:W-:Y:S05]  /*6250*/  BSYNC B1 ;  /* 0x0000000000017941 */ /* 0x000fea0003800000 */
.L_x_203:
[----:B---3--:R-:W-:Y:S01]  /*6260*/  @!P4 IMAD R15, R118, R23, R18 ;  /* 0x00000017760fc224 */ /* 0x008fe200078e0212 */
[----:B------:R-:W-:Y:S04]  /*6270*/  BSSY B1, `(.L_x_205) ;  /* 0x0000006000017945 */ /* 0x000fe80003800000 */
[----:B------:R3:W-:Y:S01]  /*6280*/  @!P4 STG.E.U8 desc[UR36][R8.64+0x58], R15 ;  /* 0x0000580f0800c986 */ /* 0x0007e2000c101124 */
[----:B------:R-:W-:Y:S05]  /*6290*/  @P6 BRA `(.L_x_206) ;  /* 0x00000000000c6947 */ /* 0x000fea0003800000 */
[----:B------:R-:W3:Y:S02]  /*62a0*/  LDG.E.U8 R19, desc[UR36][R204.64+0x59] ;  /* 0x00005924cc137981 */ /* 0x000ee4000c1e1100 */
[----:B---3--:R-:W-:-:S05]  /*62b0*/  PRMT R15, R19, 0x8880, RZ ;  /* 0x00008880130f7816 */ /* 0x008fca00000000ff */
[----:B------:R-:W-:-:S07]  /*62c0*/  IMAD R18, R15, R22, RZ ;  /* 0x000000160f127224 */ /* 0x000fce00078e02ff */
.L_x_206:
[----:B------:R-:W-:Y:S05]  /*62d0*/  BSYNC B1 ;  /* 0x0000000000017941 */ /* 0x000fea0003800000 */
.L_x_205:
[----:B------:R-:W-:Y:S01]  /*62e0*/  @!P6 IMAD R119, R119, R23, R18 ;  /* 0x000000177777e224 */ /* 0x000fe200078e0212 */
[----:B------:R-:W-:Y:S04]  /*62f0*/  BSSY B1, `(.L_x_207) ;  /* 0x0000006000017945 */ /* 0x000fe80003800000 */
[----:B------:R0:W-:Y:S01]  /*6300*/  @!P6 STG.E.U8 desc[UR36][R8.64+0x59], R119 ;  /* 0x000059770800e986 */ /* 0x0001e2000c101124 */
[----:B------:R-:W-:Y:S05]  /*6310*/  @P5 BRA `(.L_x_208) ;  /* 0x00000000000c5947 */ /* 0x000fea0003800000 */
[----:B------:R-:W3:Y:S02]  /*6320*/  LDG.E.U8 R19, desc[UR36][R12.64+0x50] ;  /* 0x000050240c137981 */ /* 0x000ee4000c1e1100 */
[----:B---3--:R-:W-:-:S05]  /*6330*/  PRMT R15, R19, 0x8880, RZ ;  /* 0x00008880130f7816 */ /* 0x008fca00000000ff */
[----:B------:R-:W-:-:S07]  /*6340*/  IMAD R18, R15, R22, RZ ;  /* 0x000000160f127224 */ /* 0x000fce00078e02ff */
.L_x_208:
[----:B------:R-:W-:Y:S05]  /*6350*/  BSYNC B1 ;  /* 0x0000000000017941 */ /* 0x000fea0003800000 */
.L_x_207:
        /* <DEDUP_REMOVED lines=10> */
.L_x_210:
[----:B------:R-:W-:Y:S05]  /*6400*/  BSYNC B1 ;  /* 0x0000000000017941 */ /* 0x000fea0003800000 */
.L_x_209:
[----:B------:R-:W-:Y:S01]  /*6410*/  @!P4 IMAD R105, R105, R23, R18 ;  /* 0x000000176969c224 */ /* 0x000fe200078e0212 */
[----:B------:R-:W-:Y:S04]  /*6420*/  BSSY B1, `(.L_x_211) ;  /* 0x0000006000017945 */ /* 0x000fe80003800000 */
[----:B------:R0:W-:Y:S01]  /*6430*/  @!P4 STG.E.U8 desc[UR36][R10.64+0x51], R105 ;  /* 0x000051690a00c986 */ /* 0x0001e2000c101124 */
[----:B------:R-:W-:Y:S05]  /*6440*/  @P6 BRA `(.L_x_212) ;  /* 0x00000000000c6947 */ /* 0x000fea0003800000 */
[----:B------:R-:W3:Y:S02]  /*6450*/  LDG.E.U8 R19, desc[UR36][R202.64+0x50] ;  /* 0x00005024ca137981 */ /* 0x000ee4000c1e1100 */
[----:B---3--:R-:W-:-:S05]  /*6460*/  PRMT R15, R19, 0x8880, RZ ;  /* 0x00008880130f7816 */ /* 0x008fca00000000ff */
[----:B------:R-:W-:-:S07]  /*6470*/  IMAD R18, R15, R22, RZ ;  /* 0x000000160f127224 */ /* 0x000fce00078e02ff */
.L_x_212:
[----:B------:R-:W-:Y:S05]  /*6480*/  BSYNC B1 ;  /* 0x0000000000017941 */ /* 0x000fea0003800000 */
.L_x_211:
[----:B---3--:R-:W-:Y:S01]  /*6490*/  @!P6 IMAD R15, R106, R23, R18 ;  /* 0x000000176a0fe224 */ /* 0x008fe200078e0212 */
[----:B------:R-:W-:Y:S04]  /*64a0*/  BSSY B1, `(.L_x_213) ;  /* 0x0000006000017945 */ /* 0x000fe80003800000 */
[----:B------:R3:W-:Y:S01]  /*64b0*/  @!P6 STG.E.U8 desc[UR36][R4.64+0x50], R15 ;  /* 0x0000500f0400e986 */ /* 0x0007e2000c101124 */
[----:B------:R-:W-:Y:S05]  /*64c0*/  @P5 BRA `(.L_x_214) ;  /* 0x00000000000c5947 */ /* 0x000fea0003800000 */
[----:B------:R-:W3:Y:S02]  /*64d0*/  LDG.E.U8 R19, desc[UR36][R202.64+0x51] ;  /* 0x00005124ca137981 */ /* 0x000ee4000c1e1100 */
[----:B---3--:R-:W-:-:S05]  /*64e0*/  PRMT R15, R19, 0x8880, RZ ;  /* 0x00008880130f7816 */ /* 0x008fca00000000ff */
[----:B------:R-:W-:-:S07]  /*64f0*/  IMAD R18, R15, R22, RZ ;  /* 0x000000160f127224 */ /* 0x000fce00078e02ff */
.L_x_214:
[----:B------:R-:W-:Y:S05]  /*6500*/  BSYNC B1 ;  /* 0x0000000000017941 */ /* 0x000fea0003800000 */
.L_x_213:
        /* <DEDUP_REMOVED lines=10> */
.L_x_216:
[----:B------:R-:W-:Y:S05]  /*65b0*/  BSYNC B1 ;  /* 0x0000000000017941 */ /* 0x000fea0003800000 */
.L_x_215:
[----:B---3--:R-:W-:Y:S01]  /*65c0*/  @!P4 IMAD R15, R108, R23, R18 ;  /* 0x000000176c0fc224 */ /* 0x008fe200078e0212 */
[----:B------:R-:W-:Y:S04]  /*65d0*/  BSSY B1, `(.L_x_217) ;  /* 0x0000006000017945 */ /* 0x000fe80003800000 */
[----:B------:R3:W-:Y:S01]  /*65e0*/  @!P4 STG.E.U8 desc[UR36][R10.64+0x58], R15 ;  /* 0x0000580f0a00c986 */ /* 0x0007e2000c101124 */
[----:B------:R-:W-:Y:S05]  /*65f0*/  @P6 BRA `(.L_x_218) ;  /* 0x00000000000c6947 */ /* 0x000fea0003800000 */
[----:B------:R-:W3:Y:S02]  /*6600*/  LDG.E.U8 R19, desc[UR36][R12.64+0x59] ;  /* 0x000059240c137981 */ /* 0x000ee4000c1e1100 */
[----:B---3--:R-:W-:-:S05]  /*6610*/  PRMT R15, R19, 0x8880, RZ ;  /* 0x00008880130f7816 */ /* 0x008fca00000000ff */
[----:B------:R-:W-:-:S07]  /*6620*/  IMAD R18, R15, R22, RZ ;  /* 0x000000160f127224 */ /* 0x000fce00078e02ff */
.L_x_218:
[----:B------:R-:W-:Y:S05]  /*6630*/  BSYNC B1 ;  /* 0x0000000000017941 */ /* 0x000fea0003800000 */
.L_x_217:
[----:B------:R-:W-:Y:S01]  /*6640*/  @!P6 IMAD R109, R109, R23, R18 ;  /* 0x000000176d6de224 */ /* 0x000fe200078e0212 */
[----:B------:R-:W-:Y:S04]  /*6650*/  BSSY B1, `(.L_x_219) ;  /* 0x0000006000017945 */ /* 0x000fe80003800000 */
[----:B------:R0:W-:Y:S01]  /*6660*/  @!P6 STG.E.U8 desc[UR36][R10.64+0x59], R109 ;  /* 0x0000596d0a00e986 */ /* 0x0001e2000c101124 */
[----:B------:R-:W-:Y:S05]  /*6670*/  @P5 BRA `(.L_x_220) ;  /* 0x00000000000c5947 */ /* 0x000fea0003800000 */
[----:B------:R-:W3:Y:S02]  /*6680*/  LDG.E.U8 R19, desc[UR36][R202.64+0x58] ;  /* 0x00005824ca137981 */ /* 0x000ee4000c1e1100 */
[----:B---3--:R-:W-:-:S05]  /*6690*/  PRMT R15, R19, 0x8880, RZ ;  /* 0x00008880130f7816 */ /* 0x008fca00000000ff */
[----:B------:R-:W-:-:S07]  /*66a0*/  IMAD R18, R15, R22, RZ ;  /* 0x000000160f127224 */ /* 0x000fce00078e02ff */
.L_x_220:
[----:B------:R-:W-:Y:S05]  /*66b0*/  BSYNC B1 ;  /* 0x0000000000017941 */ /* 0x000fea0003800000 */
.L_x_219:
        /* <DEDUP_REMOVED lines=10> */
.L_x_222:
[----:B------:R-:W-:Y:S05]  /*6760*/  BSYNC B1 ;  /* 0x0000000000017941 */ /* 0x000fea0003800000 */
.L_x_221:
[----:B------:R-:W-:Y:S01]  /*6770*/  @!P4 IMAD R111, R111, R23, R18 ;  /* 0x000000176f6fc224 */ /* 0x000fe200078e0212 */
[----:B------:R-:W-:Y:S04]  /*6780*/  BSSY B1, `(.L_x_223) ;  /* 0x0000006000017945 */ /* 0x000fe80003800000 */
[----:B------:R0:W-:Y:S01]  /*6790*/  @!P4 STG.E.U8 desc[UR36][R4.64+0x59], R111 ;  /* 0x0000596f0400c986 */ /* 0x0001e2000c101124 */
[----:B------:R-:W-:Y:S05]  /*67a0*/  @P6 BRA `(.L_x_224) ;  /* 0x00000000000c6947 */ /* 0x000fea0003800000 */
[----:B------:R-:W3:Y:S02]  /*67b0*/  LDG.E.U8 R19, desc[UR36][R20.64+0x60] ;  /* 0x0000602414137981 */ /* 0x000ee4000c1e1100 */
[----:B---3--:R-:W-:-:S05]  /*67c0*/  PRMT R15, R19, 0x8880, RZ ;  /* 0x00008880130f7816 */ /* 0x008fca00000000ff */
[----:B------:R-:W-:-:S07]  /*67d0*/  IMAD R18, R15, R22, RZ ;  /* 0x000000160f127224 */ /* 0x000fce00078e02ff */
.L_x_224:
[----:B------:R-:W-:Y:S05]  /*67e0*/  BSYNC B1 ;  /* 0x0000000000017941 */ /* 0x000fea0003800000 */
.L_x_223:
[----:B---3--:R-:W-:Y:S01]  /*67f0*/  @!P6 IMAD R15, R96, R23, R18 ;  /* 0x00000017600fe224 */ /* 0x008fe200078e0212 */
[----:B------:R-:W-:Y:S04]  /*6800*/  BSSY B1, `(.L_x_225) ;  /* 0x0000006000017945 */ /* 0x000fe80003800000 */
[----:B------:R3:W-:Y:S01]  /*6810*/  @!P6 STG.E.U8 desc[UR36][R6.64+0x60], R15 ;  /* 0x0000600f0600e986 */ /* 0x0007e2000c101124 */
[----:B------:R-:W-:Y:S05]  /*6820*/  @P5 BRA `(.L_x_226) ;  /* 0x00000000000c5947 */ /* 0x000fea0003800000 */
[----:B------:R-:W3:Y:S02]  /*6830*/  LDG.E.U8 R19, desc[UR36][R20.64+0x61] ;  /* 0x0000612414137981 */ /* 0x000ee4000c1e1100 */
[----:B---3--:R-:W-:-:S05]  /*6840*/  PRMT R15, R19, 0x8880, RZ ;  /* 0x00008880130f7816 */ /* 0x008fca00000000ff */
[----:B------:R-:W-:-:S07]  /*6850*/  IMAD R18, R15, R22, RZ ;  /* 0x000000160f127224 */ /* 0x000fce00078e02ff */
.L_x_226:
[----:B------:R-:W-:Y:S05]  /*6860*/  BSYNC B1 ;  /* 0x0000000000017941 */ /* 0x000fea0003800000 */
.L_x_225:
        /* <DEDUP_REMOVED lines=10> */
.L_x_228:
[----:B------:R-:W-:Y:S05]  /*6910*/  BSYNC B1 ;  /* 0x0000000000017941 */ /* 0x000fea0003800000 */
.L_x_227:
[----:B---3--:R-:W-:Y:S01]  /*6920*/  @!P4 IMAD R15, R98, R23, R18 ;  /* 0x00000017620fc224 */ /* 0x008fe200078e0212 */
[----:B------:R-:W-:Y:S04]  /*6930*/  BSSY B1, `(.L_x_229) ;  /* 0x0000006000017945 */ /* 0x000fe80003800000 */
[----:B------:R3:W-:Y:S01]  /*6940*/  @!P4 STG.E.U8 desc[UR36][R8.64+0x60], R15 ;  /* 0x0000600f0800c986 */ /* 0x0007e2000c101124 */
[----:B------:R-:W-:Y:S05]  /*6950*/  @P6 BRA `(.L_x_230) ;  /* 0x00000000000c6947 */ /* 0x000fea0003800000 */
[----:B------:R-:W3:Y:S02]  /*6960*/  LDG.E.U8 R19, desc[UR36][R204.64+0x61] ;  /* 0x00006124cc137981 */ /* 0x000ee4000c1e1100 */
[----:B---3--:R-:W-:-:S05]  /*6970*/  PRMT R15, R19, 0x8880, RZ ;  /* 0x00008880130f7816 */ /* 0x008fca00000000ff */
[----:B------:R-:W-:-:S07]  /*6980*/  IMAD R18, R15, R22, RZ ;  /* 0x000000160f127224 */ /* 0x000fce00078e02ff */
.L_x_230:
[----:B------:R-:W-:Y:S05]  /*6990*/  BSYNC B1 ;  /* 0x0000000000017941 */ /* 0x000fea0003800000 */
.L_x_229:
[----:B------:R-:W-:Y:S01]  /*69a0*/  @!P6 IMAD R99, R99, R23, R18 ;  /* 0x000000176363e224 */ /* 0x000fe200078e0212 */
[----:B------:R-:W-:Y:S04]  /*69b0*/  BSSY B1, `(.L_x_231) ;  /* 0x0000006000017945 */ /* 0x000fe80003800000 */
[----:B------:R0:W-:Y:S01]  /*69c0*/  @!P6 STG.E.U8 desc[UR36][R8.64+0x61], R99 ;  /* 0x000061630800e986 */ /* 0x0001e2000c101124 */
[----:B------:R-:W-:Y:S05]  /*69d0*/  @P5 BRA `(.L_x_232) ;  /* 0x00000000000c5947 */ /* 0x000fea0003800000 */
[----:B------:R-:W3:Y:S02]  /*69e0*/  LDG.E.U8 R19, desc[UR36][R20.64+0x68] ;  /* 0x0000682414137981 */ /* 0x000ee4000c1e1100 */
[----:B---3--:R-:W-:-:S05]  /*69f0*/  PRMT R15, R19, 0x8880, RZ ;  /* 0x00008880130f7816 */ /* 0x008fca00000000ff */
[----:B------:R-:W-:-:S07]  /*6a00*/  IMAD R18, R15, R22, RZ ;  /* 0x000000160f127224 */ /* 0x000fce00078e02ff */
.L_x_232:
[----:B------:R-:W-:Y:S05]  /*6a10*/  BSYNC B1 ;  /* 0x0000000000017941 */ /* 0x000fea0003800000 */
.L_x_231:
        /* <DEDUP_REMOVED lines=10> */
.L_x_234:
[----:B------:R-:W-:Y:S05]  /*6ac0*/  BSYNC B1 ;  /* 0x0000000000017941 */ /* 0x000fea0003800000 */
.L_x_233:
[----:B------:R-:W-:Y:S01]  /*6ad0*/  @!P4 IMAD R101, R101, R23, R18 ;  /* 0x000000176565c224 */ /* 0x000fe200078e0212 */
[----:B------:R-:W-:Y:S04]  /*6ae0*/  BSSY B1, `(.L_x_235) ;  /* 0x0000006000017945 */ /* 0x000fe80003800000 */
[----:B------:R0:W-:Y:S01]  /*6af0*/  @!P4 STG.E.U8 desc[UR36][R6.64+0x69], R101 ;  /* 0x000069650600c986 */ /* 0x0001e2000c101124 */
[----:B------:R-:W-:Y:S05]  /*6b00*/  @P6 BRA `(.L_x_236) ;  /* 0x00000000000c6947 */ /* 0x000fea0003800000 */
[----:B------:R-:W3:Y:S02]  /*6b10*/  LDG.E.U8 R19, desc[UR36][R204.64+0x68] ;  /* 0x00006824cc137981 */ /* 0x000ee4000c1e1100 */
[----:B---3--:R-:W-:-:S05]  /*6b20*/  PRMT R15, R19, 0x8880, RZ ;  /* 0x00008880130f7816 */ /* 0x008fca00000000ff */
[----:B------:R-:W-:-:S07]  /*6b30*/  IMAD R18, R15, R22, RZ ;  /* 0x000000160f127224 */ /* 0x000fce00078e02ff */
.L_x_236:
[----:B------:R-:W-:Y:S05]  /*6b40*/  BSYNC B1 ;  /* 0x0000000000017941 */ /* 0x000fea0003800000 */
.L_x_235:
[----:B---3--:R-:W-:Y:S01]  /*6b50*/  @!P6 IMAD R15, R102, R23, R18 ;  /* 0x00000017660fe224 */ /* 0x008fe200078e0212 */
[----:B------:R-:W-:Y:S04]  /*6b60*/  BSSY B1, `(.L_x_237) ;  /* 0x0000006000017945 */ /* 0x000fe80003800000 */
[----:B------:R3:W-:Y:S01]  /*6b70*/  @!P6 STG.E.U8 desc[UR36][R8.64+0x68], R15 ;  /* 0x0000680f0800e986 */ /* 0x0007e2000c101124 */
[----:B------:R-:W-:Y:S05]  /*6b80*/  @P5 BRA `(.L_x_238) ;  /* 0x00000000000c5947 */ /* 0x000fea0003800000 */
[----:B------:R-:W3:Y:S02]  /*6b90*/  LDG.E.U8 R19, desc[UR36][R204.64+0x69] ;  /* 0x00006924cc137981 */ /* 0x000ee4000c1e1100 */
[----:B---3--:R-:W-:-:S05]  /*6ba0*/  PRMT R15, R19, 0x8880, RZ ;  /* 0x00008880130f7816 */ /* 0x008fca00000000ff */
[----:B------:R-:W-:-:S07]  /*6bb0*/  IMAD R18, R15, R22, RZ ;  /* 0x000000160f127224 */ /* 0x000fce00078e02ff */
.L_x_238:
[----:B------:R-:W-:Y:S05]  /*6bc0*/  BSYNC B1 ;  /* 0x0000000000017941 */ /* 0x000fea0003800000 */
.L_x_237:
        /* <DEDUP_REMOVED lines=10> */
.L_x_240:
[----:B------:R-:W-:Y:S05]  /*6c70*/  BSYNC B1 ;  /* 0x0000000000017941 */ /* 0x000fea0003800000 */
.L_x_239:
[----:B---3--:R-:W-:Y:S01]  /*6c80*/  @!P4 IMAD R15, R88, R23, R18 ;  /* 0x00000017580fc224 */ /* 0x008fe200078e0212 */
[----:B------:R-:W-:Y:S04]  /*6c90*/  BSSY B1, `(.L_x_241) ;  /* 0x0000006000017945 */ /* 0x000fe80003800000 */
[----:B------:R3:W-:Y:S01]  /*6ca0*/  @!P4 STG.E.U8 desc[UR36][R10.64+0x60], R15 ;  /* 0x0000600f0a00c986 */ /* 0x0007e2000c101124 */
[----:B------:R-:W-:Y:S05]  /*6cb0*/  @P6 BRA `(.L_x_242) ;  /* 0x00000000000c6947 */ /* 0x000fea0003800000 */
[----:B------:R-:W3:Y:S02]  /*6cc0*/  LDG.E.U8 R19, desc[UR36][R12.64+0x61] ;  /* 0x000061240c137981 */ /* 0x000ee4000c1e1100 */
[----:B---3--:R-:W-:-:S05]  /*6cd0*/  PRMT R15, R19, 0x8880, RZ ;  /* 0x00008880130f7816 */ /* 0x008fca00000000ff */
[----:B------:R-:W-:-:S07]  /*6ce0*/  IMAD R18, R15, R22, RZ ;  /* 0x000000160f127224 */ /* 0x000fce00078e02ff */
.L_x_242:
[----:B------:R-:W-:Y:S05]  /*6cf0*/  BSYNC B1 ;  /* 0x0000000000017941 */ /* 0x000fea0003800000 */
.L_x_241:
[----:B------:R-:W-:Y:S01]  /*6d00*/  @!P6 IMAD R89, R89, R23, R18 ;  /* 0x000000175959e224 */ /* 0x000fe200078e0212 */
[----:B------:R-:W-:Y:S04]  /*6d10*/  BSSY B1, `(.L_x_243) ;  /* 0x0000006000017945 */ /* 0x000fe80003800000 */
[----:B------:R0:W-:Y:S01]  /*6d20*/  @!P6 STG.E.U8 desc[UR36][R10.64+0x61], R89 ;  /* 0x000061590a00e986 */ /* 0x0001e2000c101124 */
[----:B------:R-:W-:Y:S05]  /*6d30*/  @P5 BRA `(.L_x_244) ;  /* 0x00000000000c5947 */ /* 0x000fea0003800000 */
[----:B------:R-:W3:Y:S02]  /*6d40*/  LDG.E.U8 R19, desc[UR36][R202.64+0x60] ;  /* 0x00006024ca137981 */ /* 0x000ee4000c1e1100 */
[----:B---3--:R-:W-:-:S05]  /*6d50*/  PRMT R15, R19, 0x8880, RZ ;  /* 0x00008880130f7816 */ /* 0x008fca00000000ff */
[----:B------:R-:W-:-:S07]  /*6d60*/  IMAD R18, R15, R22, RZ ;  /* 0x000000160f127224 */ /* 0x000fce00078e02ff */
.L_x_244:
[----:B------:R-:W-:Y:S05]  /*6d70*/  BSYNC B1 ;  /* 0x0000000000017941 */ /* 0x000fea0003800000 */
.L_x_243:
        /* <DEDUP_REMOVED lines=10> */
.L_x_246:
[----:B------:R-:W-:Y:S05]  /*6e20*/  BSYNC B1 ;  /* 0x0000000000017941 */ /* 0x000fea0003800000 */
.L_x_245:
[----:B------:R-:W-:Y:S01]  /*6e30*/  @!P4 IMAD R91, R91, R23, R18 ;  /* 0x000000175b5bc224 */ /* 0x000fe200078e0212 */
[----:B------:R-:W-:Y:S04]  /*6e40*/  BSSY B1, `(.L_x_247) ;  /* 0x0000006000017945 */ /* 0x000fe80003800000 */
[----:B------:R0:W-:Y:S01]  /*6e50*/  @!P4 STG.E.U8 desc[UR36][R4.64+0x61], R91 ;  /* 0x0000615b0400c986 */ /* 0x0001e2000c101124 */
[----:B------:R-:W-:Y:S05]  /*6e60*/  @P6 BRA `(.L_x_248) ;  /* 0x00000000000c6947 */ /* 0x000fea0003800000 */
[----:B------:R-:W3:Y:S02]  /*6e70*/  LDG.E.U8 R19, desc[UR36][R12.64+0x68] ;  /* 0x000068240c137981 */ /* 0x000ee4000c1e1100 */
[----:B---3--:R-:W-:-:S05]  /*6e80*/  PRMT R15, R19, 0x8880, RZ ;  /* 0x00008880130f7816 */ /* 0x008fca00000000ff */
[----:B------:R-:W-:-:S07]  /*6e90*/  IMAD R18, R15, R22, RZ ;  /* 0x000000160f127224 */ /* 0x000fce00078e02ff */
.L_x_248:
[----:B------:R-:W-:Y:S05]  /*6ea0*/  BSYNC B1 ;  /* 0x0000000000017941 */ /* 0x000fea0003800000 */
.L_x_247:
[----:B---3--:R-:W-:Y:S01]  /*6eb0*/  @!P6 IMAD R15, R92, R23, R18 ;  /* 0x000000175c0fe224 */ /* 0x008fe200078e0212 */
[----:B------:R-:W-:Y:S04]  /*6ec0*/  BSSY B1, `(.L_x_249) ;  /* 0x0000006000017945 */ /* 0x000fe80003800000 */
[----:B------:R3:W-:Y:S01]  /*6ed0*/  @!P6 STG.E.U8 desc[UR36][R10.64+0x68], R15 ;  /* 0x0000680f0a00e986 */ /* 0x0007e2000c101124 */
[----:B------:R-:W-:Y:S05]  /*6ee0*/  @P5 BRA `(.L_x_250) ;  /* 0x00000000000c5947 */ /* 0x000fea0003800000 */
[----:B------:R-:W3:Y:S02]  /*6ef0*/  LDG.E.U8 R19, desc[UR36][R12.64+0x69] ;  /* 0x000069240c137981 */ /* 0x000ee4000c1e1100 */
[----:B---3--:R-:W-:-:S05]  /*6f00*/  PRMT R15, R19, 0x8880, RZ ;  /* 0x00008880130f7816 */ /* 0x008fca00000000ff */
[----:B------:R-:W-:-:S07]  /*6f10*/  IMAD R18, R15, R22, RZ ;  /* 0x000000160f127224 */ /* 0x000fce00078e02ff */
.L_x_250:
[----:B------:R-:W-:Y:S05]  /*6f20*/  BSYNC B1 ;  /* 0x0000000000017941 */ /* 0x000fea0003800000 */
.L_x_249:
        /* <DEDUP_REMOVED lines=10> */
.L_x_252:
[----:B------:R-:W-:Y:S05]  /*6fd0*/  BSYNC B1 ;  /* 0x0000000000017941 */ /* 0x000fea0003800000 */
.L_x_251:
[----:B---3--:R-:W-:Y:S01]  /*6fe0*/  @!P4 IMAD R15, R94, R23, R18 ;  /* 0x000000175e0fc224 */ /* 0x008fe200078e0212 */
[----:B------:R-:W-:Y:S04]  /*6ff0*/  BSSY B1, `(.L_x_253) ;  /* 0x0000006000017945 */ /* 0x000fe80003800000 */
[----:B------:R3:W-:Y:S01]  /*7000*/  @!P4 STG.E.U8 desc[UR36][R4.64+0x68], R15 ;  /* 0x0000680f0400c986 */ /* 0x0007e2000c101124 */
[----:B------:R-:W-:Y:S05]  /*7010*/  @P6 BRA `(.L_x_254) ;  /* 0x00000000000c6947 */ /* 0x000fea0003800000 */
[----:B------:R-:W3:Y:S02]  /*7020*/  LDG.E.U8 R19, desc[UR36][R202.64+0x69] ;  /* 0x00006924ca137981 */ /* 0x000ee4000c1e1100 */
[----:B---3--:R-:W-:-:S05]  /*7030*/  PRMT R15, R19, 0x8880, RZ ;  /* 0x00008880130f7816 */ /* 0x008fca00000000ff */
[----:B------:R-:W-:-:S07]  /*7040*/  IMAD R18, R15, R22, RZ ;  /* 0x000000160f127224 */ /* 0x000fce00078e02ff */
.L_x_254:
[----:B------:R-:W-:Y:S05]  /*7050*/  BSYNC B1 ;  /* 0x0000000000017941 */ /* 0x000fea0003800000 */
.L_x_253:
[----:B------:R-:W-:Y:S01]  /*7060*/  @!P6 IMAD R95, R95, R23, R18 ;  /* 0x000000175f5fe224 */ /* 0x000fe200078e0212 */
[----:B------:R-:W-:Y:S04]  /*7070*/  BSSY B1, `(.L_x_255) ;  /* 0x0000006000017945 */ /* 0x000fe80003800000 */
[----:B------:R0:W-:Y:S01]  /*7080*/  @!P6 STG.E.U8 desc[UR36][R4.64+0x69], R95 ;  /* 0x0000695f0400e986 */ /* 0x0001e2000c101124 */
[----:B------:R-:W-:Y:S05]  /*7090*/  @P5 BRA `(.L_x_256) ;  /* 0x00000000000c5947 */ /* 0x000fea0003800000 */
[----:B------:R-:W3:Y:S02]  /*70a0*/  LDG.E.U8 R19, desc[UR36][R20.64+0x70] ;  /* 0x0000702414137981 */ /* 0x000ee4000c1e1100 */
[----:B---3--:R-:W-:-:S05]  /*70b0*/  PRMT R15, R19, 0x8880, RZ ;  /* 0x00008880130f7816 */ /* 0x008fca00000000ff */
[----:B------:R-:W-:-:S07]  /*70c0*/  IMAD R18, R15, R22, RZ ;  /* 0x000000160f127224 */ /* 0x000fce00078e02ff */
.L_x_256:
[----:B------:R-:W-:Y:S05]  /*70d0*/  BSYNC B1 ;  /* 0x0000000000017941 */ /* 0x000fea0003800000 */
.L_x_255:
        /* <DEDUP_REMOVED lines=10> */
.L_x_258:
[----:B------:R-:W-:Y:S05]  /*7180*/  BSYNC B1 ;  /* 0x0000000000017941 */ /* 0x000fea0003800000 */
.L_x_257:
[----:B------:R-:W-:Y:S01]  /*7190*/  @!P4 IMAD R81, R81, R23, R18 ;  /* 0x000000175151c224 */ /* 0x000fe200078e0212 */
[----:B------:R-:W-:Y:S04]  /*71a0*/  BSSY B1, `(.L_x_259) ;  /* 0x0000006000017945 */ /* 0x000fe80003800000 */
[----:B------:R0:W-:Y:S01]  /*71b0*/  @!P4 STG.E.U8 desc[UR36][R6.64+0x71], R81 ;  /* 0x000071510600c986 */ /* 0x0001e2000c101124 */
[----:B------:R-:W-:Y:S05]  /*71c0*/  @P6 BRA `(.L_x_260) ;  /* 0x00000000000c6947 */ /* 0x000fea0003800000 */
[----:B------:R-:W3:Y:S02]  /*71d0*/  LDG.E.U8 R19, desc[UR36][R204.64+0x70] ;  /* 0x00007024cc137981 */ /* 0x000ee4000c1e1100 */
[----:B---3--:R-:W-:-:S05]  /*71e0*/  PRMT R15, R19, 0x8880, RZ ;  /* 0x00008880130f7816 */ /* 0x008fca00000000ff */
[----:B------:R-:W-:-:S07]  /*71f0*/  IMAD R18, R15, R22, RZ ;  /* 0x000000160f127224 */ /* 0x000fce00078e02ff */
.L_x_260:
[----:B------:R-:W-:Y:S05]  /*7200*/  BSYNC B1 ;  /* 0x0000000000017941 */ /* 0x000fea0003800000 */
.L_x_259:
[----:B---3--:R-:W-:Y:S01]  /*7210*/  @!P6 IMAD R15, R82, R23, R18 ;  /* 0x00000017520fe224 */ /* 0x008fe200078e0212 */
[----:B------:R-:W-:Y:S04]  /*7220*/  BSSY B1, `(.L_x_261) ;  /* 0x0000006000017945 */ /* 0x000fe80003800000 */
[----:B------:R3:W-:Y:S01]  /*7230*/  @!P6 STG.E.U8 desc[UR36][R8.64+0x70], R15 ;  /* 0x0000700f0800e986 */ /* 0x0007e2000c101124 */
[----:B------:R-:W-:Y:S05]  /*7240*/  @P5 BRA `(.L_x_262) ;  /* 0x00000000000c5947 */ /* 0x000fea0003800000 */
[----:B------:R-:W3:Y:S02]  /*7250*/  LDG.E.U8 R19, desc[UR36][R204.64+0x71] ;  /* 0x00007124cc137981 */ /* 0x000ee4000c1e1100 */
[----:B---3--:R-:W-:-:S05]  /*7260*/  PRMT R15, R19, 0x8880, RZ ;  /* 0x00008880130f7816 */ /* 0x008fca00000000ff */
[----:B------:R-:W-:-:S07]  /*7270*/  IMAD R18, R15, R22, RZ ;  /* 0x000000160f127224 */ /* 0x000fce00078e02ff */
.L_x_262:
[----:B------:R-:W-:Y:S05]  /*7280*/  BSYNC B1 ;  /* 0x0000000000017941 */ /* 0x000fea0003800000 */
.L_x_261:
        /* <DEDUP_REMOVED lines=10> */
.L_x_264:
[----:B------:R-:W-:Y:S05]  /*7330*/  BSYNC B1 ;  /* 0x0000000000017941 */ /* 0x000fea0003800000 */
.L_x_263:
[----:B---3--:R-:W-:Y:S01]  /*7340*/  @!P4 IMAD R15, R84, R23, R18 ;  /* 0x00000017540fc224 */ /* 0x008fe200078e0212 */
[----:B------:R-:W-:Y:S04]  /*7350*/  BSSY B1, `(.L_x_265) ;  /* 0x0000006000017945 */ /* 0x000fe80003800000 */
[----:B------:R3:W-:Y:S01]  /*7360*/  @!P4 STG.E.U8 desc[UR36][R6.64+0x78], R15 ;  /* 0x0000780f0600c986 */ /* 0x0007e2000c101124 */
[----:B------:R-:W-:Y:S05]  /*7370*/  @P6 BRA `(.L_x_266) ;  /* 0x00000000000c6947 */ /* 0x000fea0003800000 */
[----:B------:R-:W3:Y:S02]  /*7380*/  LDG.E.U8 R19, desc[UR36][R20.64+0x79] ;  /* 0x0000792414137981 */ /* 0x000ee4000c1e1100 */
[----:B---3--:R-:W-:-:S05]  /*7390*/  PRMT R15, R19, 0x8880, RZ ;  /* 0x00008880130f7816 */ /* 0x008fca00000000ff */
[----:B------:R-:W-:-:S07]  /*73a0*/  IMAD R18, R15, R22, RZ ;  /* 0x000000160f127224 */ /* 0x000fce00078e02ff */
.L_x_266:
[----:B------:R-:W-:Y:S05]  /*73b0*/  BSYNC B1 ;  /* 0x0000000000017941 */ /* 0x000fea0003800000 */
.L_x_265:
[----:B------:R-:W-:Y:S01]  /*73c0*/  @!P6 IMAD R85, R85, R23, R18 ;  /* 0x000000175555e224 */ /* 0x000fe200078e0212 */
[----:B------:R-:W-:Y:S04]  /*73d0*/  BSSY B1, `(.L_x_267) ;  /* 0x0000006000017945 */ /* 0x000fe80003800000 */
[----:B------:R0:W-:Y:S01]  /*73e0*/  @!P6 STG.E.U8 desc[UR36][R6.64+0x79], R85 ;  /* 0x000079550600e986 */ /* 0x0001e2000c101124 */
[----:B------:R-:W-:Y:S05]  /*73f0*/  @P5 BRA `(.L_x_268) ;  /* 0x00000000000c5947 */ /* 0x000fea0003800000 */
[----:B------:R-:W3:Y:S02]  /*7400*/  LDG.E.U8 R19, desc[UR36][R204.64+0x78] ;  /* 0x00007824cc137981 */ /* 0x000ee4000c1e1100 */
[----:B---3--:R-:W-:-:S05]  /*7410*/  PRMT R15, R19, 0x8880, RZ ;  /* 0x00008880130f7816 */ /* 0x008fca00000000ff */
[----:B------:R-:W-:-:S07]  /*7420*/  IMAD R18, R15, R22, RZ ;  /* 0x000000160f127224 */ /* 0x000fce00078e02ff */
.L_x_268:
[----:B------:R-:W-:Y:S05]  /*7430*/  BSYNC B1 ;  /* 0x0000000000017941 */ /* 0x000fea0003800000 */
.L_x_267:
        /* <DEDUP_REMOVED lines=10> */
.L_x_270:
[----:B------:R-:W-:Y:S05]  /*74e0*/  BSYNC B1 ;  /* 0x0000000000017941 */ /* 0x000fea0003800000 */
.L_x_269:
[----:B------:R-:W-:Y:S01]  /*74f0*/  @!P4 IMAD R87, R87, R23, R18 ;  /* 0x000000175757c224 */ /* 0x000fe200078e0212 */
[----:B------:R-:W-:Y:S04]  /*7500*/  BSSY B1, `(.L_x_271) ;  /* 0x0000006000017945 */ /* 0x000fe80003800000 */
[----:B------:R0:W-:Y:S01]  /*7510*/  @!P4 STG.E.U8 desc[UR36][R8.64+0x79], R87 ;  /* 0x000079570800c986 */ /* 0x0001e2000c101124 */
[----:B------:R-:W-:Y:S05]  /*7520*/  @P6 BRA `(.L_x_272) ;  /* 0x00000000000c6947 */ /* 0x000fea0003800000 */
[----:B------:R-:W3:Y:S02]  /*7530*/  LDG.E.U8 R19, desc[UR36][R12.64+0x70] ;  /* 0x000070240c137981 */ /* 0x000ee4000c1e1100 */
[----:B---3--:R-:W-:-:S05]  /*7540*/  PRMT R15, R19, 0x8880, RZ ;  /* 0x00008880130f7816 */ /* 0x008fca00000000ff */
[----:B------:R-:W-:-:S07]  /*7550*/  IMAD R18, R15, R22, RZ ;  /* 0x000000160f127224 */ /* 0x000fce00078e02ff */
.L_x_272:
[----:B------:R-:W-:Y:S05]  /*7560*/  BSYNC B1 ;  /* 0x0000000000017941 */ /* 0x000fea0003800000 */
.L_x_271:
[----:B---3--:R-:W-:Y:S01]  /*7570*/  @!P6 IMAD R15, R72, R23, R18 ;  /* 0x00000017480fe224 */ /* 0x008fe200078e0212 */
[----:B------:R-:W-:Y:S04]  /*7580*/  BSSY B1, `(.L_x_273) ;  /* 0x0000006000017945 */ /* 0x000fe80003800000 */
[----:B------:R3:W-:Y:S01]  /*7590*/  @!P6 STG.E.U8 desc[UR36][R10.64+0x70], R15 ;  /* 0x0000700f0a00e986 */ /* 0x0007e2000c101124 */
[----:B------:R-:W-:Y:S05]  /*75a0*/  @P5 BRA `(.L_x_274) ;  /* 0x00000000000c5947 */ /* 0x000fea0003800000 */
[----:B------:R-:W3:Y:S02]  /*75b0*/  LDG.E.U8 R19, desc[UR36][R12.64+0x71] ;  /* 0x000071240c137981 */ /* 0x000ee4000c1e1100 */
[----:B---3--:R-:W-:-:S05]  /*75c0*/  PRMT R15, R19, 0x8880, RZ ;  /* 0x00008880130f7816 */ /* 0x008fca00000000ff */
[----:B------:R-:W-:-:S07]  /*75d0*/  IMAD R18, R15, R22, RZ ;  /* 0x000000160f127224 */ /* 0x000fce00078e02ff */
.L_x_274:
[----:B------:R-:W-:Y:S05]  /*75e0*/  BSYNC B1 ;  /* 0x0000000000017941 */ /* 0x000fea0003800000 */
.L_x_273:
        /* <DEDUP_REMOVED lines=10> */
.L_x_276:
[----:B------:R-:W-:Y:S05]  /*7690*/  BSYNC B1 ;  /* 0x0000000000017941 */ /* 0x000fea0003800000 */
.L_x_275:
[----:B---3--:R-:W-:Y:S01]  /*76a0*/  @!P4 IMAD R15, R74, R23, R18 ;  /* 0x000000174a0fc224 */ /* 0x008fe200078e0212 */
[----:B------:R-:W-:Y:S04]  /*76b0*/  BSSY B1, `(.L_x_277) ;  /* 0x0000006000017945 */ /* 0x000fe80003800000 */
[----:B------:R3:W-:Y:S01]  /*76c0*/  @!P4 STG.E.U8 desc[UR36][R4.64+0x70], R15 ;  /* 0x0000700f0400c986 */ /* 0x0007e2000c101124 */
[----:B------:R-:W-:Y:S05]  /*76d0*/  @P6 BRA `(.L_x_278) ;  /* 0x00000000000c6947 */ /* 0x000fea0003800000 */
[----:B------:R-:W3:Y:S02]  /*76e0*/  LDG.E.U8 R19, desc[UR36][R202.64+0x71] ;  /* 0x00007124ca137981 */ /* 0x000ee4000c1e1100 */
[----:B---3--:R-:W-:-:S05]  /*76f0*/  PRMT R15, R19, 0x8880, RZ ;  /* 0x00008880130f7816 */ /* 0x008fca00000000ff */
[----:B------:R-:W-:-:S07]  /*7700*/  IMAD R18, R15, R22, RZ ;  /* 0x000000160f127224 */ /* 0x000fce00078e02ff */
.L_x_278:
[----:B------:R-:W-:Y:S05]  /*7710*/  BSYNC B1 ;  /* 0x0000000000017941 */ /* 0x000fea0003800000 */
.L_x_277:
[----:B------:R-:W-:Y:S01]  /*7720*/  @!P6 IMAD R75, R75, R23, R18 ;  /* 0x000000174b4be224 */ /* 0x000fe200078e0212 */
[----:B------:R-:W-:Y:S04]  /*7730*/  BSSY B1, `(.L_x_279) ;  /* 0x0000006000017945 */ /* 0x000fe80003800000 */
[----:B------:R0:W-:Y:S01]  /*7740*/  @!P6 STG.E.U8 desc[UR36][R4.64+0x71], R75 ;  /* 0x0000714b0400e986 */ /* 0x0001e2000c101124 */
[----:B------:R-:W-:Y:S05]  /*7750*/  @P5 BRA `(.L_x_280) ;  /* 0x00000000000c5947 */ /* 0x000fea0003800000 */
[----:B------:R-:W3:Y:S02]  /*7760*/  LDG.E.U8 R19, desc[UR36][R12.64+0x78] ;  /* 0x000078240c137981 */ /* 0x000ee4000c1e1100 */
[----:B---3--:R-:W-:-:S05]  /*7770*/  PRMT R15, R19, 0x8880, RZ ;  /* 0x00008880130f7816 */ /* 0x008fca00000000ff */
[----:B------:R-:W-:-:S07]  /*7780*/  IMAD R18, R15, R22, RZ ;  /* 0x000000160f127224 */ /* 0x000fce00078e02ff */
.L_x_280:
[----:B------:R-:W-:Y:S05]  /*7790*/  BSYNC B1 ;  /* 0x0000000000017941 */ /* 0x000fea0003800000 */
.L_x_279:
        /* <DEDUP_REMOVED lines=10> */
.L_x_282:
[----:B------:R-:W-:Y:S05]  /*7840*/  BSYNC B1 ;  /* 0x0000000000017941 */ /* 0x000fea0003800000 */
.L_x_281:
[----:B------:R-:W-:Y:S01]  /*7850*/  @!P4 IMAD R77, R77, R23, R18 ;  /* 0x000000174d4dc224 */ /* 0x000fe200078e0212 */
[----:B------:R-:W-:Y:S04]  /*7860*/  BSSY B1, `(.L_x_283) ;  /* 0x0000006000017945 */ /* 0x000fe80003800000 */
[----:B------:R0:W-:Y:S01]  /*7870*/  @!P4 STG.E.U8 desc[UR36][R10.64+0x79], R77 ;  /* 0x0000794d0a00c986 */ /* 0x0001e2000c101124 */
[----:B------:R-:W-:Y:S05]  /*7880*/  @P6 BRA `(.L_x_284) ;  /* 0x00000000000c6947 */ /* 0x000fea0003800000 */
[----:B------:R-:W3:Y:S02]  /*7890*/  LDG.E.U8 R19, desc[UR36][R202.64+0x78] ;  /* 0x00007824ca137981 */ /* 0x000ee4000c1e1100 */
[----:B---3--:R-:W-:-:S05]  /*78a0*/  PRMT R15, R19, 0x8880, RZ ;  /* 0x00008880130f7816 */ /* 0x008fca00000000ff */
[----:B------:R-:W-:-:S07]  /*78b0*/  IMAD R18, R15, R22, RZ ;  /* 0x000000160f127224 */ /* 0x000fce00078e02ff */
.L_x_284:
[----:B------:R-:W-:Y:S05]  /*78c0*/  BSYNC B1 ;  /* 0x0000000000017941 */ /* 0x000fea0003800000 */
.L_x_283:
[----:B---3--:R-:W-:Y:S01]  /*78d0*/  @!P6 IMAD R15, R78, R23, R18 ;  /* 0x000000174e0fe224 */ /* 0x008fe200078e0212 */
[----:B------:R-:W-:Y:S04]  /*78e0*/  BSSY B1, `(.L_x_285) ;  /* 0x0000006000017945 */ /* 0x000fe80003800000 */
[----:B------:R3:W-:Y:S01]  /*78f0*/  @!P6 STG.E.U8 desc[UR36][R4.64+0x78], R15 ;  /* 0x0000780f0400e986 */ /* 0x0007e2000c101124 */
[----:B------:R-:W-:Y:S05]  /*7900*/  @P5 BRA `(.L_x_286) ;  /* 0x00000000000c5947 */ /* 0x000fea0003800000 */
[----:B------:R-:W3:Y:S02]  /*7910*/  LDG.E.U8 R19, desc[UR36][R202.64+0x79] ;  /* 0x00007924ca137981 */ /* 0x000ee4000c1e1100 */
[----:B---3--:R-:W-:-:S05]  /*7920*/  PRMT R15, R19, 0x8880, RZ ;  /* 0x00008880130f7816 */ /* 0x008fca00000000ff */
[----:B------:R-:W-:-:S07]  /*7930*/  IMAD R18, R15, R22, RZ ;  /* 0x000000160f127224 */ /* 0x000fce00078e02ff */
.L_x_286:
[----:B------:R-:W-:Y:S05]  /*7940*/  BSYNC B1 ;  /* 0x0000000000017941 */ /* 0x000fea0003800000 */
.L_x_285:
        /* <DEDUP_REMOVED lines=10> */
.L_x_288:
[----:B------:R-:W-:Y:S05]  /*79f0*/  BSYNC B1 ;  /* 0x0000000000017941 */ /* 0x000fea0003800000 */
.L_x_287:
[----:B---3--:R-:W-:Y:S01]  /*7a00*/  @!P4 IMAD R15, R64, R23, R18 ;  /* 0x00000017400fc224 */ /* 0x008fe200078e0212 */
[----:B------:R-:W-:Y:S04]  /*7a10*/  BSSY B1, `(.L_x_289) ;  /* 0x0000006000017945 */ /* 0x000fe80003800000 */
[----:B------:R3:W-:Y:S01]  /*7a20*/  @!P4 STG.E.U8 desc[UR36][R6.64+0x80], R15 ;  /* 0x0000800f0600c986 */ /* 0x0007e2000c101124 */
[----:B------:R-:W-:Y:S05]  /*7a30*/  @P6 BRA `(.L_x_290) ;  /* 0x00000000000c6947 */ /* 0x000fea0003800000 */
[----:B------:R-:W3:Y:S02]  /*7a40*/  LDG.E.U8 R19, desc[UR36][R20.64+0x81] ;  /* 0x0000812414137981 */ /* 0x000ee4000c1e1100 */
[----:B---3--:R-:W-:-:S05]  /*7a50*/  PRMT R15, R19, 0x8880, RZ ;  /* 0x00008880130f7816 */ /* 0x008fca00000000ff */
[----:B------:R-:W-:-:S07]  /*7a60*/  IMAD R18, R15, R22, RZ ;  /* 0x000000160f127224 */ /* 0x000fce00078e02ff */
.L_x_290:
[----:B------:R-:W-:Y:S05]  /*7a70*/  BSYNC B1 ;  /* 0x0000000000017941 */ /* 0x000fea0003800000 */
.L_x_289:
[----:B------:R-:W-:Y:S01]  /*7a80*/  @!P6 IMAD R65, R65, R23, R18 ;  /* 0x000000174141e224 */ /* 0x000fe200078e0212 */
[----:B------:R-:W-:Y:S04]  /*7a90*/  BSSY B1, `(.L_x_291) ;  /* 0x0000006000017945 */ /* 0x000fe80003800000 */
[----:B------:R0:W-:Y:S01]  /*7aa0*/  @!P6 STG.E.U8 desc[UR36][R6.64+0x81], R65 ;  /* 0x000081410600e986 */ /* 0x0001e2000c101124 */
[----:B------:R-:W-:Y:S05]  /*7ab0*/  @P5 BRA `(.L_x_292) ;  /* 0x00000000000c5947 */ /* 0x000fea0003800000 */
[----:B------:R-:W3:Y:S02]  /*7ac0*/  LDG.E.U8 R19, desc[UR36][R204.64+0x80] ;  /* 0x00008024cc137981 */ /* 0x000ee4000c1e1100 */
[----:B---3--:R-:W-:-:S05]  /*7ad0*/  PRMT R15, R19, 0x8880, RZ ;  /* 0x00008880130f7816 */ /* 0x008fca00000000ff */
[----:B------:R-:W-:-:S07]  /*7ae0*/  IMAD R18, R15, R22, RZ ;  /* 0x000000160f127224 */ /* 0x000fce00078e02ff */
.L_x_292:
[----:B------:R-:W-:Y:S05]  /*7af0*/  BSYNC B1 ;  /* 0x0000000000017941 */ /* 0x000fea0003800000 */
.L_x_291:
        /* <DEDUP_REMOVED lines=10> */
.L_x_294:
[----:B------:R-:W-:Y:S05]  /*7ba0*/  BSYNC B1 ;  /* 0x0000000000017941 */ /* 0x000fea0003800000 */
.L_x_293:
[----:B------:R-:W-:Y:S01]  /*7bb0*/  @!P4 IMAD R67, R67, R23, R18 ;  /* 0x000000174343c224 */ /* 0x000fe200078e0212 */
[----:B------:R-:W-:Y:S04]  /*7bc0*/  BSSY B1, `(.L_x_295) ;  /* 0x0000006000017945 */ /* 0x000fe80003800000 */
[----:B------:R0:W-:Y:S01]  /*7bd0*/  @!P4 STG.E.U8 desc[UR36][R8.64+0x81], R67 ;  /* 0x000081430800c986 */ /* 0x0001e2000c101124 */
[----:B------:R-:W-:Y:S05]  /*7be0*/  @P6 BRA `(.L_x_296) ;  /* 0x00000000000c6947 */ /* 0x000fea0003800000 */
[----:B------:R-:W3:Y:S02]  /*7bf0*/  LDG.E.U8 R19, desc[UR36][R20.64+0x88] ;  /* 0x0000882414137981 */ /* 0x000ee4000c1e1100 */
[----:B---3--:R-:W-:-:S05]  /*7c00*/  PRMT R15, R19, 0x8880, RZ ;  /* 0x00008880130f7816 */ /* 0x008fca00000000ff */
[----:B------:R-:W-:-:S07]  /*7c10*/  IMAD R18, R15, R22, RZ ;  /* 0x000000160f127224 */ /* 0x000fce00078e02ff */
.L_x_296:
[----:B------:R-:W-:Y:S05]  /*7c20*/  BSYNC B1 ;  /* 0x0000000000017941 */ /* 0x000fea0003800000 */
.L_x_295:
[----:B---3--:R-:W-:Y:S01]  /*7c30*/  @!P6 IMAD R15, R68, R23, R18 ;  /* 0x00000017440fe224 */ /* 0x008fe200078e0212 */
[----:B------:R-:W-:Y:S04]  /*7c40*/  BSSY B1, `(.L_x_297) ;  /* 0x0000006000017945 */ /* 0x000fe80003800000 */
[----:B------:R3:W-:Y:S01]  /*7c50*/  @!P6 STG.E.U8 desc[UR36][R6.64+0x88], R15 ;  /* 0x0000880f0600e986 */ /* 0x0007e2000c101124 */
[----:B------:R-:W-:Y:S05]  /*7c60*/  @P5 BRA `(.L_x_298) ;  /* 0x00000000000c5947 */ /* 0x000fea0003800000 */
[----:B------:R-:W3:Y:S02]  /*7c70*/  LDG.E.U8 R19, desc[UR36][R20.64+0x89] ;  /* 0x0000892414137981 */ /* 0x000ee4000c1e1100 */
[----:B---3--:R-:W-:-:S05]  /*7c80*/  PRMT R15, R19, 0x8880, RZ ;  /* 0x00008880130f7816 */ /* 0x008fca00000000ff */
[----:B------:R-:W-:-:S07]  /*7c90*/  IMAD R18, R15, R22, RZ ;  /* 0x000000160f127224 */ /* 0x000fce00078e02ff */
.L_x_298:
[----:B------:R-:W-:Y:S05]  /*7ca0*/  BSYNC B1 ;  /* 0x0000000000017941 */ /* 0x000fea0003800000 */
.L_x_297:
        /* <DEDUP_REMOVED lines=10> */
.L_x_300:
[----:B------:R-:W-:Y:S05]  /*7d50*/  BSYNC B1 ;  /* 0x0000000000017941 */ /* 0x000fea0003800000 */
.L_x_299:
[----:B---3--:R-:W-:Y:S01]  /*7d60*/  @!P4 IMAD R15, R70, R23, R18 ;  /* 0x00000017460fc224 */ /* 0x008fe200078e0212 */
[----:B------:R-:W-:Y:S04]  /*7d70*/  BSSY B1, `(.L_x_301) ;  /* 0x0000006000017945 */ /* 0x000fe80003800000 */
[----:B------:R3:W-:Y:S01]  /*7d80*/  @!P4 STG.E.U8 desc[UR36][R8.64+0x88], R15 ;  /* 0x0000880f0800c986 */ /* 0x0007e2000c101124 */
[----:B------:R-:W-:Y:S05]  /*7d90*/  @P6 BRA `(.L_x_302) ;  /* 0x00000000000c6947 */ /* 0x000fea0003800000 */
[----:B------:R-:W3:Y:S02]  /*7da0*/  LDG.E.U8 R19, desc[UR36][R204.64+0x89] ;  /* 0x00008924cc137981 */ /* 0x000ee4000c1e1100 */
[----:B---3--:R-:W-:-:S05]  /*7db0*/  PRMT R15, R19, 0x8880, RZ ;  /* 0x00008880130f7816 */ /* 0x008fca00000000ff */
[----:B------:R-:W-:-:S07]  /*7dc0*/  IMAD R18, R15, R22, RZ ;  /* 0x000000160f127224 */ /* 0x000fce00078e02ff */
.L_x_302:
[----:B------:R-:W-:Y:S05]  /*7dd0*/  BSYNC B1 ;  /* 0x0000000000017941 */ /* 0x000fea0003800000 */
.L_x_301:
[----:B------:R-:W-:Y:S01]  /*7de0*/  @!P6 IMAD R71, R71, R23, R18 ;  /* 0x000000174747e224 */ /* 0x000fe200078e0212 */
[----:B------:R-:W-:Y:S04]  /*7df0*/  BSSY B1, `(.L_x_303) ;  /* 0x0000006000017945 */ /* 0x000fe80003800000 */
[----:B------:R0:W-:Y:S01]  /*7e00*/  @!P6 STG.E.U8 desc[UR36][R8.64+0x89], R71 ;  /* 0x000089470800e986 */ /* 0x0001e2000c101124 */
[----:B------:R-:W-:Y:S05]  /*7e10*/  @P5 BRA `(.L_x_304) ;  /* 0x00000000000c5947 */ /* 0x000fea0003800000 */
[----:B------:R-:W3:Y:S02]  /*7e20*/  LDG.E.U8 R19, desc[UR36][R12.64+0x80] ;  /* 0x000080240c137981 */ /* 0x000ee4000c1e1100 */
[----:B---3--:R-:W-:-:S05]  /*7e30*/  PRMT R15, R19, 0x8880, RZ ;  /* 0x00008880130f7816 */ /* 0x008fca00000000ff */
[----:B------:R-:W-:-:S07]  /*7e40*/  IMAD R18, R15, R22, RZ ;  /* 0x000000160f127224 */ /* 0x000fce00078e02ff */
.L_x_304:
[----:B------:R-:W-:Y:S05]  /*7e50*/  BSYNC B1 ;  /* 0x0000000000017941 */ /* 0x000fea0003800000 */
.L_x_303:
        /* <DEDUP_REMOVED lines=10> */
.L_x_306:
[----:B------:R-:W-:Y:S05]  /*7f00*/  BSYNC B1 ;  /* 0x0000000000017941 */ /* 0x000fea0003800000 */
.L_x_305:
[----:B------:R-:W-:Y:S01]  /*7f10*/  @!P4 IMAD R57, R57, R23, R18 ;  /* 0x000000173939c224 */ /* 0x000fe200078e0212 */
[----:B------:R-:W-:Y:S04]  /*7f20*/  BSSY B1, `(.L_x_307) ;  /* 0x0000006000017945 */ /* 0x000fe80003800000 */
[----:B------:R0:W-:Y:S01]  /*7f30*/  @!P4 STG.E.U8 desc[UR36][R10.64+0x81], R57 ;  /* 0x000081390a00c986 */ /* 0x0001e2000c101124 */
[----:B------:R-:W-:Y:S05]  /*7f40*/  @P6 BRA `(.L_x_308) ;  /* 0x00000000000c6947 */ /* 0x000fea0003800000 */
[----:B------:R-:W3:Y:S02]  /*7f50*/  LDG.E.U8 R19, desc[UR36][R202.64+0x80] ;  /* 0x00008024ca137981 */ /* 0x000ee4000c1e1100 */
[----:B---3--:R-:W-:-:S05]  /*7f60*/  PRMT R15, R19, 0x8880, RZ ;  /* 0x00008880130f7816 */ /* 0x008fca00000000ff */
[----:B------:R-:W-:-:S07]  /*7f70*/  IMAD R18, R15, R22, RZ ;  /* 0x000000160f127224 */ /* 0x000fce00078e02ff */
.L_x_308:
[----:B------:R-:W-:Y:S05]  /*7f80*/  BSYNC B1 ;  /* 0x0000000000017941 */ /* 0x000fea0003800000 */
.L_x_307:
[----:B---3--:R-:W-:Y:S01]  /*7f90*/  @!P6 IMAD R15, R58, R23, R18 ;  /* 0x000000173a0fe224 */ /* 0x008fe200078e0212 */
[----:B------:R-:W-:Y:S04]  /*7fa0*/  BSSY B1, `(.L_x_309) ;  /* 0x0000006000017945 */ /* 0x000fe80003800000 */
[----:B------:R3:W-:Y:S01]  /*7fb0*/  @!P6 STG.E.U8 desc[UR36][R4.64+0x80], R15 ;  /* 0x0000800f0400e986 */ /* 0x0007e2000c101124 */
[----:B------:R-:W-:Y:S05]  /*7fc0*/  @P5 BRA `(.L_x_310) ;  /* 0x00000000000c5947 */ /* 0x000fea0003800000 */
[----:B------:R-:W3:Y:S02]  /*7fd0*/  LDG.E.U8 R19, desc[UR36][R202.64+0x81] ;  /* 0x00008124ca137981 */ /* 0x000ee4000c1e1100 */
[----:B---3--:R-:W-:-:S05]  /*7fe0*/  PRMT R15, R19, 0x8880, RZ ;  /* 0x00008880130f7816 */ /* 0x008fca00000000ff */
[----:B------:R-:W-:-:S07]  /*7ff0*/  IMAD R18, R15, R22, RZ ;  /* 0x000000160f127224 */ /* 0x000fce00078e02ff */
.L_x_310:
[----:B------:R-:W-:Y:S05]  /*8000*/  BSYNC B1 ;  /* 0x0000000000017941 */ /* 0x000fea0003800000 */
.L_x_309:
        /* <DEDUP_REMOVED lines=10> */
.L_x_312:
[----:B------:R-:W-:Y:S05]  /*80b0*/  BSYNC B1 ;  /* 0x0000000000017941 */ /* 0x000fea0003800000 */
.L_x_311:
[----:B---3--:R-:W-:Y:S01]  /*80c0*/  @!P4 IMAD R15, R60, R23, R18 ;  /* 0x000000173c0fc224 */ /* 0x008fe200078e0212 */
[----:B------:R-:W-:Y:S04]  /*80d0*/  BSSY B1, `(.L_x_313) ;  /* 0x0000006000017945 */ /* 0x000fe80003800000 */
[----:B------:R3:W-:Y:S01]  /*80e0*/  @!P4 STG.E.U8 desc[UR36][R10.64+0x88], R15 ;  /* 0x0000880f0a00c986 */ /* 0x0007e2000c101124 */
[----:B------:R-:W-:Y:S05]  /*80f0*/  @P6 BRA `(.L_x_314) ;  /* 0x00000000000c6947 */ /* 0x000fea0003800000 */
[----:B------:R-:W3:Y:S02]  /*8100*/  LDG.E.U8 R19, desc[UR36][R12.64+0x89] ;  /* 0x000089240c137981 */ /* 0x000ee4000c1e1100 */
[----:B---3--:R-:W-:-:S05]  /*8110*/  PRMT R15, R19, 0x8880, RZ ;  /* 0x00008880130f7816 */ /* 0x008fca00000000ff */
[----:B------:R-:W-:-:S07]  /*8120*/  IMAD R18, R15, R22, RZ ;  /* 0x000000160f127224 */ /* 0x000fce00078e02ff */
.L_x_314:
[----:B------:R-:W-:Y:S05]  /*8130*/  BSYNC B1 ;  /* 0x0000000000017941 */ /* 0x000fea0003800000 */
.L_x_313:
[----:B------:R-:W-:Y:S01]  /*8140*/  @!P6 IMAD R61, R61, R23, R18 ;  /* 0x000000173d3de224 */ /* 0x000fe200078e0212 */
[----:B------:R-:W-:Y:S04]  /*8150*/  BSSY B1, `(.L_x_315) ;  /* 0x0000006000017945 */ /* 0x000fe80003800000 */
[----:B------:R0:W-:Y:S01]  /*8160*/  @!P6 STG.E.U8 desc[UR36][R10.64+0x89], R61 ;  /* 0x0000893d0a00e986 */ /* 0x0001e2000c101124 */
[----:B------:R-:W-:Y:S05]  /*8170*/  @P5 BRA `(.L_x_316) ;  /* 0x00000000000c5947 */ /* 0x000fea0003800000 */
[----:B------:R-:W3:Y:S02]  /*8180*/  LDG.E.U8 R19, desc[UR36][R202.64+0x88] ;  /* 0x00008824ca137981 */ /* 0x000ee4000c1e1100 */
[----:B---3--:R-:W-:-:S05]  /*8190*/  PRMT R15, R19, 0x8880, RZ ;  /* 0x00008880130f7816 */ /* 0x008fca00000000ff */
[----:B------:R-:W-:-:S07]  /*81a0*/  IMAD R18, R15, R22, RZ ;  /* 0x000000160f127224 */ /* 0x000fce00078e02ff */
.L_x_316:
[----:B------:R-:W-:Y:S05]  /*81b0*/  BSYNC B1 ;  /* 0x0000000000017941 */ /* 0x000fea0003800000 */
.L_x_315:
        /* <DEDUP_REMOVED lines=10> */
.L_x_318:
[----:B------:R-:W-:Y:S05]  /*8260*/  BSYNC B1 ;  /* 0x0000000000017941 */ /* 0x000fea0003800000 */
.L_x_317:
[----:B------:R-:W-:Y:S01]  /*8270*/  @!P4 IMAD R63, R63, R23, R18 ;  /* 0x000000173f3fc224 */ /* 0x000fe200078e0212 */
[----:B------:R-:W-:Y:S04]  /*8280*/  BSSY B1, `(.L_x_319) ;  /* 0x0000006000017945 */ /* 0x000fe80003800000 */
[----:B------:R0:W-:Y:S01]  /*8290*/  @!P4 STG.E.U8 desc[UR36][R4.64+0x89], R63 ;  /* 0x0000893f0400c986 */ /* 0x0001e2000c101124 */
[----:B------:R-:W-:Y:S05]  /*82a0*/  @P6 BRA `(.L_x_320) ;  /* 0x00000000000c6947 */ /* 0x000fea0003800000 */
[----:B------:R-:W3:Y:S02]  /*82b0*/  LDG.E.U8 R19, desc[UR36][R20.64+0x90] ;  /* 0x0000902414137981 */ /* 0x000ee4000c1e1100 */
[----:B---3--:R-:W-:-:S05]  /*82c0*/  PRMT R15, R19, 0x8880, RZ ;  /* 0x00008880130f7816 */ /* 0x008fca00000000ff */
[----:B------:R-:W-:-:S07]  /*82d0*/  IMAD R18, R15, R22, RZ ;  /* 0x000000160f127224 */ /* 0x000fce00078e02ff */
.L_x_320:
[----:B------:R-:W-:Y:S05]  /*82e0*/  BSYNC B1 ;  /* 0x0000000000017941 */ /* 0x000fea0003800000 */
.L_x_319:
[----:B---3--:R-:W-:Y:S01]  /*82f0*/  @!P6 IMAD R15, R48, R23, R18 ;  /* 0x00000017300fe224 */ /* 0x008fe200078e0212 */
[----:B------:R-:W-:Y:S04]  /*8300*/  BSSY B1, `(.L_x_321) ;  /* 0x0000006000017945 */ /* 0x000fe80003800000 */
[----:B------:R3:W-:Y:S01]  /*8310*/  @!P6 STG.E.U8 desc[UR36][R6.64+0x90], R15 ;  /* 0x0000900f0600e986 */ /* 0x0007e2000c101124 */
[----:B------:R-:W-:Y:S05]  /*8320*/  @P5 BRA `(.L_x_322) ;  /* 0x00000000000c5947 */ /* 0x000fea0003800000 */
[----:B------:R-:W3:Y:S02]  /*8330*/  LDG.E.U8 R19, desc[UR36][R20.64+0x91] ;  /* 0x0000912414137981 */ /* 0x000ee4000c1e1100 */
[----:B---3--:R-:W-:-:S05]  /*8340*/  PRMT R15, R19, 0x8880, RZ ;  /* 0x00008880130f7816 */ /* 0x008fca00000000ff */
[----:B------:R-:W-:-:S07]  /*8350*/  IMAD R18, R15, R22, RZ ;  /* 0x000000160f127224 */ /* 0x000fce00078e02ff */
.L_x_322:
[----:B------:R-:W-:Y:S05]  /*8360*/  BSYNC B1 ;  /* 0x0000000000017941 */ /* 0x000fea0003800000 */
.L_x_321:
        /* <DEDUP_REMOVED lines=10> */
.L_x_324:
[----:B------:R-:W-:Y:S05]  /*8410*/  BSYNC B1 ;  /* 0x0000000000017941 */ /* 0x000fea0003800000 */
.L_x_323:
[----:B---3--:R-:W-:Y:S01]  /*8420*/  @!P4 IMAD R15, R50, R23, R18 ;  /* 0x00000017320fc224 */ /* 0x008fe200078e0212 */
[----:B------:R-:W-:Y:S04]  /*8430*/  BSSY B1, `(.L_x_325) ;  /* 0x0000006000017945 */ /* 0x000fe80003800000 */
[----:B------:R3:W-:Y:S01]  /*8440*/  @!P4 STG.E.U8 desc[UR36][R8.64+0x90], R15 ;  /* 0x0000900f0800c986 */ /* 0x0007e2000c101124 */
[----:B------:R-:W-:Y:S05]  /*8450*/  @P6 BRA `(.L_x_326) ;  /* 0x00000000000c6947 */ /* 0x000fea0003800000 */
[----:B------:R-:W3:Y:S02]  /*8460*/  LDG.E.U8 R19, desc[UR36][R204.64+0x91] ;  /* 0x00009124cc137981 */ /* 0x000ee4000c1e1100 */
[----:B---3--:R-:W-:-:S05]  /*8470*/  PRMT R15, R19, 0x8880, RZ ;  /* 0x00008880130f7816 */ /* 0x008fca00000000ff */
[----:B------:R-:W-:-:S07]  /*8480*/  IMAD R18, R15, R22, RZ ;  /* 0x000000160f127224 */ /* 0x000fce00078e02ff */
.L_x_326:
[----:B------:R-:W-:Y:S05]  /*8490*/  BSYNC B1 ;  /* 0x0000000000017941 */ /* 0x000fea0003800000 */
.L_x_325:
[----:B------:R-:W-:Y:S01]  /*84a0*/  @!P6 IMAD R51, R51, R23, R18 ;  /* 0x000000173333e224 */ /* 0x000fe200078e0212 */
[----:B------:R-:W-:Y:S04]  /*84b0*/  BSSY B1, `(.L_x_327) ;  /* 0x0000006000017945 */ /* 0x000fe80003800000 */
[----:B------:R0:W-:Y:S01]  /*84c0*/  @!P6 STG.E.U8 desc[UR36][R8.64+0x91], R51 ;  /* 0x000091330800e986 */ /* 0x0001e2000c101124 */
[----:B------:R-:W-:Y:S05]  /*84d0*/  @P5 BRA `(.L_x_328) ;  /* 0x00000000000c5947 */ /* 0x000fea0003800000 */
[----:B------:R-:W3:Y:S02]  /*84e0*/  LDG.E.U8 R19, desc[UR36][R20.64+0x98] ;  /* 0x0000982414137981 */ /* 0x000ee4000c1e1100 */
[----:B---3--:R-:W-:-:S05]  /*84f0*/  PRMT R15, R19, 0x8880, RZ ;  /* 0x00008880130f7816 */ /* 0x008fca00000000ff */
[----:B------:R-:W-:-:S07]  /*8500*/  IMAD R18, R15, R22, RZ ;  /* 0x000000160f127224 */ /* 0x000fce00078e02ff */
.L_x_328:
[----:B------:R-:W-:Y:S05]  /*8510*/  BSYNC B1 ;  /* 0x0000000000017941 */ /* 0x000fea0003800000 */
.L_x_327:
        /* <DEDUP_REMOVED lines=10> */
.L_x_330:
[----:B------:R-:W-:Y:S05]  /*85c0*/  BSYNC B1 ;  /* 0x0000000000017941 */ /* 0x000fea0003800000 */
.L_x_329:
[----:B------:R-:W-:Y:S01]  /*85d0*/  @!P4 IMAD R53, R53, R23, R18 ;  /* 0x000000173535c224 */ /* 0x000fe200078e0212 */
[----:B------:R-:W-:Y:S04]  /*85e0*/  BSSY B1, `(.L_x_331) ;  /* 0x0000006000017945 */ /* 0x000fe80003800000 */
[----:B------:R0:W-:Y:S01]  /*85f0*/  @!P4 STG.E.U8 desc[UR36][R6.64+0x99], R53 ;  /* 0x000099350600c986 */ /* 0x0001e2000c101124 */
[----:B------:R-:W-:Y:S05]  /*8600*/  @P6 BRA `(.L_x_332) ;  /* 0x00000000000c6947 */ /* 0x000fea0003800000 */
[----:B------:R-:W3:Y:S02]  /*8610*/  LDG.E.U8 R19, desc[UR36][R204.64+0x98] ;  /* 0x00009824cc137981 */ /* 0x000ee4000c1e1100 */
[----:B---3--:R-:W-:-:S05]  /*8620*/  PRMT R15, R19, 0x8880, RZ ;  /* 0x00008880130f7816 */ /* 0x008fca00000000ff */
[----:B------:R-:W-:-:S07]  /*8630*/  IMAD R18, R15, R22, RZ ;  /* 0x000000160f127224 */ /* 0x000fce00078e02ff */
.L_x_332:
[----:B------:R-:W-:Y:S05]  /*8640*/  BSYNC B1 ;  /* 0x0000000000017941 */ /* 0x000fea0003800000 */
.L_x_331:
[----:B---3--:R-:W-:Y:S01]  /*8650*/  @!P6 IMAD R15, R54, R23, R18 ;  /* 0x00000017360fe224 */ /* 0x008fe200078e0212 */
[----:B------:R-:W-:Y:S04]  /*8660*/  BSSY B1, `(.L_x_333) ;  /* 0x0000006000017945 */ /* 0x000fe80003800000 */
[----:B------:R3:W-:Y:S01]  /*8670*/  @!P6 STG.E.U8 desc[UR36][R8.64+0x98], R15 ;  /* 0x0000980f0800e986 */ /* 0x0007e2000c101124 */
[----:B------:R-:W-:Y:S05]  /*8680*/  @P5 BRA `(.L_x_334) ;  /* 0x00000000000c5947 */ /* 0x000fea0003800000 */
[----:B------:R-:W3:Y:S02]  /*8690*/  LDG.E.U8 R19, desc[UR36][R204.64+0x99] ;  /* 0x00009924cc137981 */ /* 0x000ee4000c1e1100 */
[----:B---3--:R-:W-:-:S05]  /*86a0*/  PRMT R15, R19, 0x8880, RZ ;  /* 0x00008880130f7816 */ /* 0x008fca00000000ff */
[----:B------:R-:W-:-:S07]  /*86b0*/  IMAD R18, R15, R22, RZ ;  /* 0x000000160f127224 */ /* 0x000fce00078e02ff */
.L_x_334:
[----:B------:R-:W-:Y:S05]  /*86c0*/  BSYNC B1 ;  /* 0x0000000000017941 */ /* 0x000fea0003800000 */
.L_x_333:
        /* <DEDUP_REMOVED lines=10> */
.L_x_336:
[----:B------:R-:W-:Y:S05]  /*8770*/  BSYNC B1 ;  /* 0x0000000000017941 */ /* 0x000fea0003800000 */
.L_x_335:
[----:B---3--:R-:W-:Y:S01]  /*8780*/  @!P4 IMAD R15, R40, R23, R18 ;  /* 0x00000017280fc224 */ /* 0x008fe200078e0212 */
[----:B------:R-:W-:Y:S04]  /*8790*/  BSSY B1, `(.L_x_337) ;  /* 0x0000006000017945 */ /* 0x000fe80003800000 */
[----:B------:R3:W-:Y:S01]  /*87a0*/  @!P4 STG.E.U8 desc[UR36][R10.64+0x90], R15 ;  /* 0x0000900f0a00c986 */ /* 0x0007e2000c101124 */
[----:B------:R-:W-:Y:S05]  /*87b0*/  @P6 BRA `(.L_x_338) ;  /* 0x00000000000c6947 */ /* 0x000fea0003800000 */
[----:B------:R-:W3:Y:S02]  /*87c0*/  LDG.E.U8 R19, desc[UR36][R12.64+0x91] ;  /* 0x000091240c137981 */ /* 0x000ee4000c1e1100 */
[----:B---3--:R-:W-:-:S05]  /*87d0*/  PRMT R15, R19, 0x8880, RZ ;  /* 0x00008880130f7816 */ /* 0x008fca00000000ff */
[----:B------:R-:W-:-:S07]  /*87e0*/  IMAD R18, R15, R22, RZ ;  /* 0x000000160f127224 */ /* 0x000fce00078e02ff */
.L_x_338:
[----:B------:R-:W-:Y:S05]  /*87f0*/  BSYNC B1 ;  /* 0x0000000000017941 */ /* 0x000fea0003800000 */
.L_x_337:
[----:B------:R-:W-:Y:S01]  /*8800*/  @!P6 IMAD R41, R41, R23, R18 ;  /* 0x000000172929e224 */ /* 0x000fe200078e0212 */
[----:B------:R-:W-:Y:S04]  /*8810*/  BSSY B1, `(.L_x_339) ;  /* 0x0000006000017945 */ /* 0x000fe80003800000 */
[----:B------:R0:W-:Y:S01]  /*8820*/  @!P6 STG.E.U8 desc[UR36][R10.64+0x91], R41 ;  /* 0x000091290a00e986 */ /* 0x0001e2000c101124 */
[----:B------:R-:W-:Y:S05]  /*8830*/  @P5 BRA `(.L_x_340) ;  /* 0x00000000000c5947 */ /* 0x000fea0003800000 */
[----:B------:R-:W3:Y:S02]  /*8840*/  LDG.E.U8 R19, desc[UR36][R202.64+0x90] ;  /* 0x00009024ca137981 */ /* 0x000ee4000c1e1100 */
[----:B---3--:R-:W-:-:S05]  /*8850*/  PRMT R15, R19, 0x8880, RZ ;  /* 0x00008880130f7816 */ /* 0x008fca00000000ff */
[----:B------:R-:W-:-:S07]  /*8860*/  IMAD R18, R15, R22, RZ ;  /* 0x000000160f127224 */ /* 0x000fce00078e02ff */
.L_x_340:
[----:B------:R-:W-:Y:S05]  /*8870*/  BSYNC B1 ;  /* 0x0000000000017941 */ /* 0x000fea0003800000 */
.L_x_339:
        /* <DEDUP_REMOVED lines=10> */
.L_x_342:
[----:B------:R-:W-:Y:S05]  /*8920*/  BSYNC B1 ;  /* 0x0000000000017941 */ /* 0x000fea0003800000 */
.L_x_341:
[----:B------:R-:W-:Y:S01]  /*8930*/  @!P4 IMAD R43, R43, R23, R18 ;  /* 0x000000172b2bc224 */ /* 0x000fe200078e0212 */
[----:B------:R-:W-:Y:S04]  /*8940*/  BSSY B1, `(.L_x_343) ;  /* 0x0000006000017945 */ /* 0x000fe80003800000 */
[----:B------:R0:W-:Y:S01]  /*8950*/  @!P4 STG.E.U8 desc[UR36][R4.64+0x91], R43 ;  /* 0x0000912b0400c986 */ /* 0x0001e2000c101124 */
[----:B------:R-:W-:Y:S05]  /*8960*/  @P6 BRA `(.L_x_344) ;  /* 0x00000000000c6947 */ /* 0x000fea0003800000 */
[----:B------:R-:W3:Y:S02]  /*8970*/  LDG.E.U8 R19, desc[UR36][R12.64+0x98] ;  /* 0x000098240c137981 */ /* 0x000ee4000c1e1100 */
[----:B---3--:R-:W-:-:S05]  /*8980*/  PRMT R15, R19, 0x8880, RZ ;  /* 0x00008880130f7816 */ /* 0x008fca00000000ff */
[----:B------:R-:W-:-:S07]  /*8990*/  IMAD R18, R15, R22, RZ ;  /* 0x000000160f127224 */ /* 0x000fce00078e02ff */
.L_x_344:
[----:B------:R-:W-:Y:S05]  /*89a0*/  BSYNC B1 ;  /* 0x0000000000017941 */ /* 0x000fea0003800000 */
.L_x_343:
[----:B---3--:R-:W-:Y:S01]  /*89b0*/  @!P6 IMAD R15, R44, R23, R18 ;  /* 0x000000172c0fe224 */ /* 0x008fe200078e0212 */
[----:B------:R-:W-:Y:S04]  /*89c0*/  BSSY B1, `(.L_x_345) ;  /* 0x0000006000017945 */ /* 0x000fe80003800000 */
[----:B------:R3:W-:Y:S01]  /*89d0*/  @!P6 STG.E.U8 desc[UR36][R10.64+0x98], R15 ;  /* 0x0000980f0a00e986 */ /* 0x0007e2000c101124 */
[----:B------:R-:W-:Y:S05]  /*89e0*/  @P5 BRA `(.L_x_346) ;  /* 0x00000000000c5947 */ /* 0x000fea0003800000 */
[----:B------:R-:W3:Y:S02]  /*89f0*/  LDG.E.U8 R19, desc[UR36][R12.64+0x99] ;  /* 0x000099240c137981 */ /* 0x000ee4000c1e1100 */
[----:B---3--:R-:W-:-:S05]  /*8a00*/  PRMT R15, R19, 0x8880, RZ ;  /* 0x00008880130f7816 */ /* 0x008fca00000000ff */
[----:B------:R-:W-:-:S07]  /*8a10*/  IMAD R18, R15, R22, RZ ;  /* 0x000000160f127224 */ /* 0x000fce00078e02ff */
.L_x_346:
[----:B------:R-:W-:Y:S05]  /*8a20*/  BSYNC B1 ;  /* 0x0000000000017941 */ /* 0x000fea0003800000 */
.L_x_345:
        /* <DEDUP_REMOVED lines=10> */
.L_x_348:
[----:B------:R-:W-:Y:S05]  /*8ad0*/  BSYNC B1 ;  /* 0x0000000000017941 */ /* 0x000fea0003800000 */
.L_x_347:
[----:B---3--:R-:W-:Y:S01]  /*8ae0*/  @!P4 IMAD R15, R46, R23, R18 ;  /* 0x000000172e0fc224 */ /* 0x008fe200078e0212 */
[----:B------:R-:W-:Y:S04]  /*8af0*/  BSSY B1, `(.L_x_349) ;  /* 0x0000006000017945 */ /* 0x000fe80003800000 */
[----:B------:R3:W-:Y:S01]  /*8b00*/  @!P4 STG.E.U8 desc[UR36][R4.64+0x98], R15 ;  /* 0x0000980f0400c986 */ /* 0x0007e2000c101124 */
[----:B------:R-:W-:Y:S05]  /*8b10*/  @P6 BRA `(.L_x_350) ;  /* 0x00000000000c6947 */ /* 0x000fea0003800000 */
[----:B------:R-:W3:Y:S02]  /*8b20*/  LDG.E.U8 R19, desc[UR36][R202.64+0x99] ;  /* 0x00009924ca137981 */ /* 0x000ee4000c1e1100 */
[----:B---3--:R-:W-:-:S05]  /*8b30*/  PRMT R15, R19, 0x8880, RZ ;  /* 0x00008880130f7816 */ /* 0x008fca00000000ff */
[----:B------:R-:W-:-:S07]  /*8b40*/  IMAD R18, R15, R22, RZ ;  /* 0x000000160f127224 */ /* 0x000fce00078e02ff */
.L_x_350:
[----:B------:R-:W-:Y:S05]  /*8b50*/  BSYNC B1 ;  /* 0x0000000000017941 */ /* 0x000fea0003800000 */
.L_x_349:
[----:B------:R-:W-:Y:S01]  /*8b60*/  @!P6 IMAD R47, R47, R23, R18 ;  /* 0x000000172f2fe224 */ /* 0x000fe200078e0212 */
[----:B------:R-:W-:Y:S04]  /*8b70*/  BSSY B1, `(.L_x_351) ;  /* 0x0000006000017945 */ /* 0x000fe80003800000 */
[----:B------:R0:W-:Y:S01]  /*8b80*/  @!P6 STG.E.U8 desc[UR36][R4.64+0x99], R47 ;  /* 0x0000992f0400e986 */ /* 0x0001e2000c101124 */
[----:B------:R-:W-:Y:S05]  /*8b90*/  @P5 BRA `(.L_x_352) ;  /* 0x00000000000c5947 */ /* 0x000fea0003800000 */
[----:B------:R-:W3:Y:S02]  /*8ba0*/  LDG.E.U8 R19, desc[UR36][R20.64+0xa0] ;  /* 0x0000a02414137981 */ /* 0x000ee4000c1e1100 */
[----:B---3--:R-:W-:-:S05]  /*8bb0*/  PRMT R15, R19, 0x8880, RZ ;  /* 0x00008880130f7816 */ /* 0x008fca00000000ff */
[----:B------:R-:W-:-:S07]  /*8bc0*/  IMAD R18, R15, R22, RZ ;  /* 0x000000160f127224 */ /* 0x000fce00078e02ff */
.L_x_352:
[----:B------:R-:W-:Y:S05]  /*8bd0*/  BSYNC B1 ;  /* 0x0000000000017941 */ /* 0x000fea0003800000 */
.L_x_351:
        /* <DEDUP_REMOVED lines=10> */
.L_x_354:
[----:B------:R-:W-:Y:S05]  /*8c80*/  BSYNC B1 ;  /* 0x0000000000017941 */ /* 0x000fea0003800000 */
.L_x_353:
[----:B------:R-:W-:Y:S01]  /*8c90*/  @!P4 IMAD R33, R33, R23, R18 ;  /* 0x000000172121c224 */ /* 0x000fe200078e0212 */
[----:B------:R-:W-:Y:S04]  /*8ca0*/  BSSY B1, `(.L_x_355) ;  /* 0x0000006000017945 */ /* 0x000fe80003800000 */
[----:B------:R0:W-:Y:S01]  /*8cb0*/  @!P4 STG.E.U8 desc[UR36][R6.64+0xa1], R33 ;  /* 0x0000a1210600c986 */ /* 0x0001e2000c101124 */
[----:B------:R-:W-:Y:S05]  /*8cc0*/  @P6 BRA `(.L_x_356) ;  /* 0x00000000000c6947 */ /* 0x000fea0003800000 */
[----:B------:R-:W3:Y:S02]  /*8cd0*/  LDG.E.U8 R19, desc[UR36][R204.64+0xa0] ;  /* 0x0000a024cc137981 */ /* 0x000ee4000c1e1100 */
[----:B---3--:R-:W-:-:S05]  /*8ce0*/  PRMT R15, R19, 0x8880, RZ ;  /* 0x00008880130f7816 */ /* 0x008fca00000000ff */
[----:B------:R-:W-:-:S07]  /*8cf0*/  IMAD R18, R15, R22, RZ ;  /* 0x000000160f127224 */ /* 0x000fce00078e02ff */
.L_x_356:
[----:B------:R-:W-:Y:S05]  /*8d00*/  BSYNC B1 ;  /* 0x0000000000017941 */ /* 0x000fea0003800000 */
.L_x_355:
[----:B---3--:R-:W-:Y:S01]  /*8d10*/  @!P6 IMAD R15, R34, R23, R18 ;  /* 0x00000017220fe224 */ /* 0x008fe200078e0212 */
[----:B------:R-:W-:Y:S04]  /*8d20*/  BSSY B1, `(.L_x_357) ;  /* 0x0000006000017945 */ /* 0x000fe80003800000 */
[----:B------:R3:W-:Y:S01]  /*8d30*/  @!P6 STG.E.U8 desc[UR36][R8.64+0xa0], R15 ;  /* 0x0000a00f0800e986 */ /* 0x0007e2000c101124 */
[----:B------:R-:W-:Y:S05]  /*8d40*/  @P5 BRA `(.L_x_358) ;  /* 0x00000000000c5947 */ /* 0x000fea0003800000 */
[----:B------:R-:W3:Y:S02]  /*8d50*/  LDG.E.U8 R19, desc[UR36][R204.64+0xa1] ;  /* 0x0000a124cc137981 */ /* 0x000ee4000c1e1100 */
[----:B---3--:R-:W-:-:S05]  /*8d60*/  PRMT R15, R19, 0x8880, RZ ;  /* 0x00008880130f7816 */ /* 0x008fca00000000ff */
[----:B------:R-:W-:-:S07]  /*8d70*/  IMAD R18, R15, R22, RZ ;  /* 0x000000160f127224 */ /* 0x000fce00078e02ff */
.L_x_358:
[----:B------:R-:W-:Y:S05]  /*8d80*/  BSYNC B1 ;  /* 0x0000000000017941 */ /* 0x000fea0003800000 */
.L_x_357:
[----:B------:R-:W-:Y:S01]  /*8d90*/  ISETP.LT.OR P4, PT, R3, 0xa9, !P3 ;  /* 0x000000a90300780c */ /* 0x000fe20005f81670 */
[----:B------:R-:W-:Y:S01]  /*8da0*/  @!P5 IMAD R35, R35, R23, R18 ;  /* 0x000000172323d224 */ /* 0x000fe200078e0212 */
[----:B------:R-:W-:Y:S01]  /*8db0*/  BSSY B1, `(.L_x_359) ;  /* 0x000000a000017945 */ /* 0x000fe20003800000 */
[C---:B------:R-:W-:Y:S02]  /*8dc0*/  ISETP.LT.OR P3, PT, R3.reuse, 0xaa, !P3 ;  /* 0x000000aa0300780c */ /* 0x040fe40005f61670 */
[C---:B------:R-:W-:Y:S01]  /*8dd0*/  ISETP.LT.OR P6, PT, R3.reuse, 0xa1, !P1 ;  /* 0x000000a10300780c */ /* 0x040fe20004fc1670 */
[----:B------:R0:W-:Y:S01]  /*8de0*/  @!P5 STG.E.U8 desc[UR36][R8.64+0xa1], R35 ;  /* 0x0000a1230800d986 */ /* 0x0001e2000c101124 */
[C---:B------:R-:W-:Y:S02]  /*8df0*/  ISETP.LT.OR P5, PT, R3.reuse, 0xa9, !P2 ;  /* 0x000000a90300780c */ /* 0x040fe400057a1670 */
[----:B------:R-:W-:-:S04]  /*8e00*/  ISETP.LT.OR P2, PT, R3, 0xaa, !P2 ;  /* 0x000000aa0300780c */ /* 0x000fc80005741670 */
[----:B------:R-:W-:Y:S09]  /*8e10*/  @P4 BRA `(.L_x_360) ;  /* 0x00000000000c4947 */ /* 0x000ff20003800000 */
[----:B------:R-:W3:Y:S02]  /*8e20*/  LDG.E.U8 R19, desc[UR36][R20.64+0xa8] ;  /* 0x0000a82414137981 */ /* 0x000ee4000c1e1100 */
[----:B---3--:R-:W-:-:S05]  /*8e30*/  PRMT R15, R19, 0x8880, RZ ;  /* 0x00008880130f7816 */ /* 0x008fca00000000ff */
[----:B------:R-:W-:-:S07]  /*8e40*/  IMAD R18, R15, R22, RZ ;  /* 0x000000160f127224 */ /* 0x000fce00078e02ff */
.L_x_360:
[----:B------:R-:W-:Y:S05]  /*8e50*/  BSYNC B1 ;  /* 0x0000000000017941 */ /* 0x000fea0003800000 */
.L_x_359:
[----:B---3--:R-:W-:Y:S01]  /*8e60*/  @!P4 IMAD R15, R36, R23, R18 ;  /* 0x00000017240fc224 */ /* 0x008fe200078e0212 */
[----:B------:R-:W-:Y:S04]  /*8e70*/  BSSY B1, `(.L_x_361) ;  /* 0x0000006000017945 */ /* 0x000fe80003800000 */
[----:B------:R3:W-:Y:S01]  /*8e80*/  @!P4 STG.E.U8 desc[UR36][R6.64+0xa8], R15 ;  /* 0x0000a80f0600c986 */ /* 0x0007e2000c101124 */
[----:B------:R-:W-:Y:S05]  /*8e90*/  @P3 BRA `(.L_x_362) ;  /* 0x00000000000c3947 */ /* 0x000fea0003800000 */
[----:B------:R-:W3:Y:S02]  /*8ea0*/  LDG.E.U8 R19, desc[UR36][R20.64+0xa9] ;  /* 0x0000a92414137981 */ /* 0x000ee4000c1e1100 */
[----:B---3--:R-:W-:-:S05]  /*8eb0*/  PRMT R15, R19, 0x8880, RZ ;  /* 0x00008880130f7816 */ /* 0x008fca00000000ff */
[----:B------:R-:W-:-:S07]  /*8ec0*/  IMAD R18, R15, R22, RZ ;  /* 0x000000160f127224 */ /* 0x000fce00078e02ff */
.L_x_362:
[----:B------:R-:W-:Y:S05]  /*8ed0*/  BSYNC B1 ;  /* 0x0000000000017941 */ /* 0x000fea0003800000 */
.L_x_361:
[----:B------:R-:W-:Y:S01]  /*8ee0*/  @!P3 IMAD R37, R37, R23, R18 ;  /* 0x000000172525b224 */ /* 0x000fe200078e0212 */
[----:B------:R-:W-:Y:S04]  /*8ef0*/  BSSY B1, `(.L_x_363) ;  /* 0x0000006000017945 */ /* 0x000fe80003800000 */
[----:B------:R0:W-:Y:S01]  /*8f00*/  @!P3 STG.E.U8 desc[UR36][R6.64+0xa9], R37 ;  /* 0x0000a9250600b986 */ /* 0x0001e2000c101124 */
[----:B------:R-:W-:Y:S05]  /*8f10*/  @P5 BRA `(.L_x_364) ;  /* 0x00000000000c5947 */ /* 0x000fea0003800000 */
[----:B------:R-:W0:Y:S02]  /*8f20*/  LDG.E.U8 R19, desc[UR36][R204.64+0xa8] ;  /* 0x0000a824cc137981 */ /* 0x000e24000c1e1100 */
[----:B0-23--:R-:W-:-:S05]  /*8f30*/  PRMT R7, R19, 0x8880, RZ ;  /* 0x0000888013077816 */ /* 0x00dfca00000000ff */
[----:B------:R-:W-:-:S07]  /*8f40*/  IMAD R18, R7, R22, RZ ;  /* 0x0000001607127224 */ /* 0x000fce00078e02ff */
.L_x_364:
[----:B------:R-:W-:Y:S05]  /*8f50*/  BSYNC B1 ;  /* 0x0000000000017941 */ /* 0x000fea0003800000 */
.L_x_363:
[----:B0-23--:R-:W-:Y:S01]  /*8f60*/  @!P5 IMAD R7, R38, R23, R18 ;  /* 0x000000172607d224 */ /* 0x00dfe200078e0212 */
[----:B------:R-:W-:Y:S04]  /*8f70*/  BSSY B1, `(.L_x_365) ;  /* 0x0000006000017945 */ /* 0x000fe80003800000 */
[----:B------:R0:W-:Y:S01]  /*8f80*/  @!P5 STG.E.U8 desc[UR36][R8.64+0xa8], R7 ;  /* 0x0000a8070800d986 */ /* 0x0001e2000c101124 */
[----:B------:R-:W-:Y:S05]  /*8f90*/  @P2 BRA `(.L_x_366) ;  /* 0x00000000000c2947 */ /* 0x000fea0003800000 */
[----:B------:R-:W0:Y:S02]  /*8fa0*/  LDG.E.U8 R19, desc[UR36][R204.64+0xa9] ;  /* 0x0000a924cc137981 */ /* 0x000e24000c1e1100 */
[----:B0-----:R-:W-:-:S05]  /*8fb0*/  PRMT R7, R19, 0x8880, RZ ;  /* 0x0000888013077816 */ /* 0x001fca00000000ff */
[----:B------:R-:W-:-:S07]  /*8fc0*/  IMAD R18, R7, R22, RZ ;  /* 0x0000001607127224 */ /* 0x000fce00078e02ff */
.L_x_366:
[----:B------:R-:W-:Y:S05]  /*8fd0*/  BSYNC B1 ;  /* 0x0000000000017941 */ /* 0x000fea0003800000 */
.L_x_365:
[----:B------:R-:W-:Y:S01]  /*8fe0*/  @!P2 IMAD R39, R39, R23, R18 ;  /* 0x000000172727a224 */ /* 0x000fe200078e0212 */
[----:B------:R-:W-:Y:S04]  /*8ff0*/  BSSY B1, `(.L_x_367) ;  /* 0x0000006000017945 */ /* 0x000fe80003800000 */
[----:B------:R2:W-:Y:S01]  /*9000*/  @!P2 STG.E.U8 desc[UR36][R8.64+0xa9], R39 ;  /* 0x0000a9270800a986 */ /* 0x0005e2000c101124 */
[----:B------:R-:W-:Y:S05]  /*9010*/  @P6 BRA `(.L_x_368) ;  /* 0x00000000000c6947 */ /* 0x000fea0003800000 */
[----:B------:R-:W0:Y:S02]  /*9020*/  LDG.E.U8 R19, desc[UR36][R12.64+0xa0] ;  /* 0x0000a0240c137981 */ /* 0x000e24000c1e1100 */
[----:B0-----:R-:W-:-:S05]  /*9030*/  PRMT R7, R19, 0x8880, RZ ;  /* 0x0000888013077816 */ /* 0x001fca00000000ff */
[----:B------:R-:W-:-:S07]  /*9040*/  IMAD R18, R7, R22, RZ ;  /* 0x0000001607127224 */ /* 0x000fce00078e02ff */
.L_x_368:
[----:B------:R-:W-:Y:S05]  /*9050*/  BSYNC B1 ;  /* 0x0000000000017941 */ /* 0x000fea0003800000 */
.L_x_367:
[C---:B------:R-:W-:Y:S01]  /*9060*/  ISETP.LT.OR P3, PT, R3.reuse, 0xa2, !P1 ;  /* 0x000000a20300780c */ /* 0x040fe20004f61670 */
[----:B0-----:R-:W-:Y:S01]  /*9070*/  @!P6 IMAD R7, R24, R23, R18 ;  /* 0x000000171807e224 */ /* 0x001fe200078e0212 */
[----:B------:R-:W-:Y:S01]  /*9080*/  BSSY B1, `(.L_x_369) ;  /* 0x000000b000017945 */ /* 0x000fe20003800000 */
[C---:B------:R-:W-:Y:S02]  /*9090*/  ISETP.LT.OR P4, PT, R3.reuse, 0xa9, !P1 ;  /* 0x000000a90300780c */ /* 0x040fe40004f81670 */
[C---:B------:R-:W-:Y:S01]  /*90a0*/  ISETP.LT.OR P2, PT, R3.reuse, 0xa1, !P0 ;  /* 0x000000a10300780c */ /* 0x040fe20004741670 */
[----:B------:R0:W-:Y:S01]  /*90b0*/  @!P6 STG.E.U8 desc[UR36][R10.64+0xa0], R7 ;  /* 0x0000a0070a00e986 */ /* 0x0001e2000c101124 */
[C---:B------:R-:W-:Y:S02]  /*90c0*/  ISETP.LT.OR P5, PT, R3.reuse, 0xa2, !P0 ;  /* 0x000000a20300780c */ /* 0x040fe400047a1670 */
[C---:B------:R-:W-:Y:S02]  /*90d0*/  ISETP.LT.OR P1, PT, R3.reuse, 0xaa, !P1 ;  /* 0x000000aa0300780c */ /* 0x040fe40004f21670 */
[----:B------:R-:W-:-:S02]  /*90e0*/  ISETP.LT.OR P6, PT, R3, 0xa9, !P0 ;  /* 0x000000a90300780c */ /* 0x000fc400047c1670 */
[----:B------:R-:W-:Y:S11]  /*90f0*/  @P3 BRA `(.L_x_370) ;  /* 0x00000000000c3947 */ /* 0x000ff60003800000 */
[----:B------:R-:W0:Y:S02]  /*9100*/  LDG.E.U8 R19, desc[UR36][R12.64+0xa1] ;  /* 0x0000a1240c137981 */ /* 0x000e24000c1e1100 */
[----:B0-----:R-:W-:-:S05]  /*9110*/  PRMT R7, R19, 0x8880, RZ ;  /* 0x0000888013077816 */ /* 0x001fca00000000ff */
[----:B------:R-:W-:-:S07]  /*9120*/  IMAD R18, R7, R22, RZ ;  /* 0x0000001607127224 */ /* 0x000fce00078e02ff */
.L_x_370:
[----:B------:R-:W-:Y:S05]  /*9130*/  BSYNC B1 ;  /* 0x0000000000017941 */ /* 0x000fea0003800000 */
.L_x_369:
[----:B------:R-:W-:Y:S01]  /*9140*/  @!P3 IMAD R25, R25, R23, R18 ;  /* 0x000000171919b224 */ /* 0x000fe200078e0212 */
[----:B------:R-:W-:Y:S04]  /*9150*/  BSSY B1, `(.L_x_371) ;  /* 0x0000006000017945 */ /* 0x000fe80003800000 */
[----:B------:R3:W-:Y:S01]  /*9160*/  @!P3 STG.E.U8 desc[UR36][R10.64+0xa1], R25 ;  /* 0x0000a1190a00b986 */ /* 0x0007e2000c101124 */
[----:B------:R-:W-:Y:S05]  /*9170*/  @P2 BRA `(.L_x_372) ;  /* 0x00000000000c2947 */ /* 0x000fea0003800000 */
[----:B------:R-:W0:Y:S02]  /*9180*/  LDG.E.U8 R19, desc[UR36][R202.64+0xa0] ;  /* 0x0000a024ca137981 */ /* 0x000e24000c1e1100 */
[----:B0-----:R-:W-:-:S05]  /*9190*/  PRMT R7, R19, 0x8880, RZ ;  /* 0x0000888013077816 */ /* 0x001fca00000000ff */
[----:B------:R-:W-:-:S07]  /*91a0*/  IMAD R18, R7, R22, RZ ;  /* 0x0000001607127224 */ /* 0x000fce00078e02ff */
.L_x_372:
[----:B------:R-:W-:Y:S05]  /*91b0*/  BSYNC B1 ;  /* 0x0000000000017941 */ /* 0x000fea0003800000 */
.L_x_371:
[----:B0-----:R-:W-:Y:S01]  /*91c0*/  @!P2 IMAD R7, R26, R23, R18 ;  /* 0x000000171a07a224 */ /* 0x001fe200078e0212 */
[----:B------:R-:W-:Y:S04]  /*91d0*/  BSSY B1, `(.L_x_373) ;  /* 0x0000006000017945 */ /* 0x000fe80003800000 */
[----:B------:R0:W-:Y:S01]  /*91e0*/  @!P2 STG.E.U8 desc[UR36][R4.64+0xa0], R7 ;  /* 0x0000a0070400a986 */ /* 0x0001e2000c101124 */
[----:B------:R-:W-:Y:S05]  /*91f0*/  @P5 BRA `(.L_x_374) ;  /* 0x00000000000c5947 */ /* 0x000fea0003800000 */
[----:B------:R-:W0:Y:S02]  /*9200*/  LDG.E.U8 R19, desc[UR36][R202.64+0xa1] ;  /* 0x0000a124ca137981 */ /* 0x000e24000c1e1100 */
[----:B0-----:R-:W-:-:S05]  /*9210*/  PRMT R7, R19, 0x8880, RZ ;  /* 0x0000888013077816 */ /* 0x001fca00000000ff */
[----:B------:R-:W-:-:S07]  /*9220*/  IMAD R18, R7, R22, RZ ;  /* 0x0000001607127224 */ /* 0x000fce00078e02ff */
.L_x_374:
[----:B------:R-:W-:Y:S05]  /*9230*/  BSYNC B1 ;  /* 0x0000000000017941 */ /* 0x000fea0003800000 */
.L_x_373:
[----:B------:R-:W-:Y:S01]  /*9240*/  @!P5 IMAD R27, R27, R23, R18 ;  /* 0x000000171b1bd224 */ /* 0x000fe200078e0212 */
[----:B------:R-:W-:Y:S04]  /*9250*/  BSSY B1, `(.L_x_375) ;  /* 0x0000006000017945 */ /* 0x000fe80003800000 */
[----:B------:R0:W-:Y:S01]  /*9260*/  @!P5 STG.E.U8 desc[UR36][R4.64+0xa1], R27 ;  /* 0x0000a11b0400d986 */ /* 0x0001e2000c101124 */
[----:B------:R-:W-:Y:S05]  /*9270*/  @P4 BRA `(.L_x_376) ;  /* 0x00000000000c4947 */ /* 0x000fea0003800000 */
[----:B------:R-:W0:Y:S02]  /*9280*/  LDG.E.U8 R19, desc[UR36][R12.64+0xa8] ;  /* 0x0000a8240c137981 */ /* 0x000e24000c1e1100 */
[----:B0-----:R-:W-:-:S05]  /*9290*/  PRMT R7, R19, 0x8880, RZ ;  /* 0x0000888013077816 */ /* 0x001fca00000000ff */
[----:B------:R-:W-:-:S07]  /*92a0*/  IMAD R18, R7, R22, RZ ;  /* 0x0000001607127224 */ /* 0x000fce00078e02ff */
.L_x_376:
[----:B------:R-:W-:Y:S05]  /*92b0*/  BSYNC B1 ;  /* 0x0000000000017941 */ /* 0x000fea0003800000 */
.L_x_375:
[----:B0-----:R-:W-:Y:S01]  /*92c0*/  @!P4 IMAD R7, R28, R23, R18 ;  /* 0x000000171c07c224 */ /* 0x001fe200078e0212 */
[----:B------:R-:W-:Y:S04]  /*92d0*/  BSSY B1, `(.L_x_377) ;  /* 0x0000006000017945 */ /* 0x000fe80003800000 */
[----:B------:R0:W-:Y:S01]  /*92e0*/  @!P4 STG.E.U8 desc[UR36][R10.64+0xa8], R7 ;  /* 0x0000a8070a00c986 */ /* 0x0001e2000c101124 */
[----:B------:R-:W-:Y:S05]  /*92f0*/  @P1 BRA `(.L_x_378) ;  /* 0x00000000000c1947 */ /* 0x000fea0003800000 */
[----:B------:R-:W0:Y:S02]  /*9300*/  LDG.E.U8 R19, desc[UR36][R12.64+0xa9] ;  /* 0x0000a9240c137981 */ /* 0x000e24000c1e1100 */
[----:B0-----:R-:W-:-:S05]  /*9310*/  PRMT R7, R19, 0x8880, RZ ;  /* 0x0000888013077816 */ /* 0x001fca00000000ff */
[----:B------:R-:W-:-:S07]  /*9320*/  IMAD R18, R7, R22, RZ ;  /* 0x0000001607127224 */ /* 0x000fce00078e02ff */
.L_x_378:
[----:B------:R-:W-:Y:S05]  /*9330*/  BSYNC B1 ;  /* 0x0000000000017941 */ /* 0x000fea0003800000 */
.L_x_377:
[----:B------:R-:W-:Y:S01]  /*9340*/  @!P1 IMAD R29, R29, R23, R18 ;  /* 0x000000171d1d9224 */ /* 0x000fe200078e0212 */
[----:B------:R-:W-:Y:S04]  /*9350*/  BSSY B1, `(.L_x_379) ;  /* 0x0000006000017945 */ /* 0x000fe80003800000 */
[----:B------:R0:W-:Y:S01]  /*9360*/  @!P1 STG.E.U8 desc[UR36][R10.64+0xa9], R29 ;  /* 0x0000a91d0a009986 */ /* 0x0001e2000c101124 */
[----:B------:R-:W-:Y:S05]  /*9370*/  @P6 BRA `(.L_x_380) ;  /* 0x00000000000c6947 */ /* 0x000fea0003800000 */
[----:B------:R-:W0:Y:S02]  /*9380*/  LDG.E.U8 R19, desc[UR36][R202.64+0xa8] ;  /* 0x0000a824ca137981 */ /* 0x000e24000c1e1100 */
[----:B0-----:R-:W-:-:S05]  /*9390*/  PRMT R7, R19, 0x8880, RZ ;  /* 0x0000888013077816 */ /* 0x001fca00000000ff */
[----:B------:R-:W-:-:S07]  /*93a0*/  IMAD R18, R7, R22, RZ ;  /* 0x0000001607127224 */ /* 0x000fce00078e02ff */
.L_x_380:
[----:B------:R-:W-:Y:S05]  /*93b0*/  BSYNC B1 ;  /* 0x0000000000017941 */ /* 0x000fea0003800000 */
.L_x_379:
[----:B0-----:R-:W-:Y:S01]  /*93c0*/  @!P6 IMAD R7, R30, R23, R18 ;  /* 0x000000171e07e224 */ /* 0x001fe200078e0212 */
[----:B------:R-:W-:Y:S01]  /*93d0*/  ISETP.LT.OR P0, PT, R3, 0xaa, !P0 ;  /* 0x000000aa0300780c */ /* 0x000fe20004701670 */
[----:B------:R-:W-:Y:S03]  /*93e0*/  BSSY B1, `(.L_x_381) ;  /* 0x0000006000017945 */ /* 0x000fe60003800000 */
[----:B------:R0:W-:Y:S09]  /*93f0*/  @!P6 STG.E.U8 desc[UR36][R4.64+0xa8], R7 ;  /* 0x0000a8070400e986 */ /* 0x0001f2000c101124 */
[----:B------:R-:W-:Y:S05]  /*9400*/  @P0 BRA `(.L_x_382) ;  /* 0x00000000000c0947 */ /* 0x000fea0003800000 */
[----:B------:R-:W5:Y:S02]  /*9410*/  LDG.E.U8 R19, desc[UR36][R202.64+0xa9] ;  /* 0x0000a924ca137981 */ /* 0x000f64000c1e1100 */
[----:B-----5:R-:W-:-:S05]  /*9420*/  PRMT R3, R19, 0x8880, RZ ;  /* 0x0000888013037816 */ /* 0x020fca00000000ff */
[----:B------:R-:W-:-:S07]  /*9430*/  IMAD R18, R3, R22, RZ ;  /* 0x0000001603127224 */ /* 0x000fce00078e02ff */
.L_x_382:
[----:B------:R-:W-:Y:S05]  /*9440*/  BSYNC B1 ;  /* 0x0000000000017941 */ /* 0x000fea0003800000 */
.L_x_381:
[----:B------:R-:W-:Y:S01]  /*9450*/  IMAD R31, R31, R23, R18 ;  /* 0x000000171f1f7224 */ /* 0x000fe200078e0212 */
[----:B------:R-:W-:Y:S06]  /*9460*/  @P0 BRA `(.L_x_383) ;  /* 0x0000002000580947 */ /* 0x000fec0003800000 */
[----:B------:R0:W-:Y:S01]  /*9470*/  STG.E.U8 desc[UR36][R4.64+0xa9], R31 ;  /* 0x0000a91f04007986 */ /* 0x0001e2000c101124 */
[----:B------:R-:W-:Y:S05]  /*9480*/  BRA `(.L_x_383) ;  /* 0x0000002000507947 */ /* 0x000fea0003800000 */
.L_x_30:
[C---:B------:R-:W-:Y:S02]  /*9490*/  ISETP.GE.AND P2, PT, R0.reuse, 0x1, PT ;  /* 0x000000010000780c */ /* 0x040fe40003f46270 */
[----:B------:R-:W-:Y:S02]  /*94a0*/  ISETP.GE.AND P3, PT, R0, 0x9, PT ;  /* 0x000000090000780c */ /* 0x000fe40003f66270 */
[C---:B------:R-:W-:Y:S02]  /*94b0*/  ISETP.LT.OR P4, PT, R3.reuse, 0x1, !P2 ;  /* 0x000000010300780c */ /* 0x040fe40005781670 */
[C---:B------:R-:W-:Y:S02]  /*94c0*/  ISETP.LT.OR P5, PT, R3.reuse, 0x2, !P2 ;  /* 0x000000020300780c */ /* 0x040fe400057a1670 */
[C---:B------:R-:W-:Y:S02]  /*94d0*/  ISETP.LT.OR P6, PT, R3.reuse, 0x1, !P3 ;  /* 0x000000010300780c */ /* 0x040fe40005fc1670 */
[----:B------:R-:W-:-:S02]  /*94e0*/  ISETP.LT.OR P0, PT, R3, 0x2, !P3 ;  /* 0x000000020300780c */ /* 0x000fc40005f01670 */
[----:B------:R-:W-:-:S05]  /*94f0*/  ISETP.LT.OR P1, PT, R3, 0x9, !P2 ;  /* 0x000000090300780c */ /* 0x000fca0005721670 */
[-C--:B------:R-:W-:Y:S02]  /*9500*/  @!P4 IMAD R13, R192, R23.reuse, RZ ;  /* 0x00000017c00dc224 */ /* 0x080fe400078e02ff */
[-C--:B------:R-:W-:Y:S02]  /*9510*/  @!P5 IMAD R193, R193, R23.reuse, RZ ;  /* 0x00000017c1c1d224 */ /* 0x080fe400078e02ff */
[-C--:B------:R-:W-:Y:S01]  /*9520*/  @!P6 IMAD R15, R194, R23.reuse, RZ ;  /* 0x00000017c20fe224 */ /* 0x080fe200078e02ff */
[----:B------:R0:W-:Y:S01]  /*9530*/  @!P4 STG.E.U8 desc[UR36][R6.64], R13 ;  /* 0x0000000d0600c986 */ /* 0x0001e2000c101124 */
[----:B------:R-:W-:Y:S01]  /*9540*/  ISETP.LT.OR P4, PT, R3, 0xa, !P2 ;  /* 0x0000000a0300780c */ /* 0x000fe20005781670 */
[-C--:B------:R-:W-:Y:S02]  /*9550*/  @!P0 IMAD R195, R195, R23.reuse, RZ ;  /* 0x00000017c3c38224 */ /* 0x080fe400078e02ff */
[----:B------:R-:W-:Y:S01]  /*9560*/  @!P5 STG.E.U8 desc[UR36][R6.64+0x1], R193 ;  /* 0x000001c10600d986 */ /* 0x000fe2000c101124 */
[----:B------:R-:W-:Y:S01]  /*9570*/  ISETP.LT.OR P5, PT, R3, 0x9, !P3 ;  /* 0x000000090300780c */ /* 0x000fe20005fa1670 */
[----:B------:R-:W-:-:S02]  /*9580*/  @!P1 IMAD R21, R196, R23, RZ ;  /* 0x00000017c4159224 */ /* 0x000fc400078e02ff */
[----:B------:R1:W-:Y:S01]  /*9590*/  @!P6 STG.E.U8 desc[UR36][R8.64], R15 ;  /* 0x0000000f0800e986 */ /* 0x0003e2000c101124 */
[----:B------:R-:W-:-:S03]  /*95a0*/  ISETP.LT.OR P6, PT, R3, 0xa, !P3 ;  /* 0x0000000a0300780c */ /* 0x000fc60005fc1670 */
[----:B------:R-:W-:Y:S01]  /*95b0*/  @!P0 STG.E.U8 desc[UR36][R8.64+0x1], R195 ;  /* 0x000001c308008986 */ /* 0x000fe2000c101124 */
[C---:B------:R-:W-:Y:S01]  /*95c0*/  ISETP.GE.AND P0, PT, R0.reuse, 0x81, PT ;  /* 0x000000810000780c */ /* 0x040fe20003f06270 */
[-C--:B------:R-:W-:Y:S02]  /*95d0*/  @!P4 IMAD R197, R197, R23.reuse, RZ ;  /* 0x00000017c5c5c224 */ /* 0x080fe400078e02ff */
[----:B------:R2:W-:Y:S01]  /*95e0*/  @!P1 STG.E.U8 desc[UR36][R6.64+0x8], R21 ;  /* 0x0000081506009986 */ /* 0x0005e2000c101124 */
[----:B------:R-:W-:Y:S01]  /*95f0*/  ISETP.GE.AND P1, PT, R0, 0x89, PT ;  /* 0x000000890000780c */ /* 0x000fe20003f26270 */
[-C--:B0-----:R-:W-:Y:S02]  /*9600*/  @!P5 IMAD R13, R198, R23.reuse, RZ ;  /* 0x00000017c60dd224 */ /* 0x081fe400078e02ff */
[----:B------:R-:W-:Y:S01]  /*9610*/  @!P4 STG.E.U8 desc[UR36][R6.64+0x9], R197 ;  /* 0x000009c50600c986 */ /* 0x000fe2000c101124 */
[----:B------:R-:W-:Y:S01]  /*9620*/  ISETP.LT.OR P4, PT, R3, 0x1, !P0 ;  /* 0x000000010300780c */ /* 0x000fe20004781670 */
[----:B------:R-:W-:-:S02]  /*9630*/  @!P6 IMAD R199, R199, R23, RZ ;  /* 0x00000017c7c7e224 */ /* 0x000fc400078e02ff */
[----:B------:R0:W-:Y:S01]  /*9640*/  @!P5 STG.E.U8 desc[UR36][R8.64+0x8], R13 ;  /* 0x0000080d0800d986 */ /* 0x0001e2000c101124 */
[----:B------:R-:W-:-:S03]  /*9650*/  ISETP.LT.OR P5, PT, R3, 0x2, !P0 ;  /* 0x000000020300780c */ /* 0x000fc600047a1670 */
[----:B------:R-:W-:Y:S01]  /*9660*/  @!P6 STG.E.U8 desc[UR36][R8.64+0x9], R199 ;  /* 0x000009c70800e986 */ /* 0x000fe2000c101124 */
[----:B------:R-:W-:-:S05]  /*9670*/  ISETP.LT.OR P6, PT, R3, 0x1, !P1 ;  /* 0x000000010300780c */ /* 0x000fca0004fc1670 */
[----:B-1----:R-:W-:-:S04]  /*9680*/  @!P4 IMAD R15, R184, R23, RZ ;  /* 0x00000017b80fc224 */ /* 0x002fc800078e02ff */
[-C--:B------:R-:W-:Y:S01]  /*9690*/  @!P5 IMAD R185, R185, R23.reuse, RZ ;  /* 0x00000017b9b9d224 */ /* 0x080fe200078e02ff */
[----:B------:R1:W-:Y:S01]  /*96a0*/  @!P4 STG.E.U8 desc[UR36][R10.64], R15 ;  /* 0x0000000f0a00c986 */ /* 0x0003e2000c101124 */
[C---:B------:R-:W-:Y:S02]  /*96b0*/  ISETP.LT.OR P4, PT, R3.reuse, 0x2, !P1 ;  /* 0x000000020300780c */ /* 0x040fe40004f81670 */
[----:B--2---:R-:W-:Y:S01]  /*96c0*/  @!P6 IMAD R21, R186, R23, RZ ;  /* 0x00000017ba15e224 */ /* 0x004fe200078e02ff */
[----:B------:R-:W-:Y:S01]  /*96d0*/  @!P5 STG.E.U8 desc[UR36][R10.64+0x1], R185 ;  /* 0x000001b90a00d986 */ /* 0x000fe2000c101124 */
[----:B------:R-:W-:-:S03]  /*96e0*/  ISETP.LT.OR P5, PT, R3, 0x9, !P0 ;  /* 0x000000090300780c */ /* 0x000fc600047a1670 */
[----:B------:R2:W-:Y:S01]  /*96f0*/  @!P6 STG.E.U8 desc[UR36][R4.64], R21 ;  /* 0x000000150400e986 */ /* 0x0005e2000c101124 */
[----:B------:R-:W-:-:S05]  /*9700*/  ISETP.LT.OR P6, PT, R3, 0xa, !P0 ;  /* 0x0000000a0300780c */ /* 0x000fca00047c1670 */
[----:B------:R-:W-:-:S04]  /*9710*/  @!P4 IMAD R187, R187, R23, RZ ;  /* 0x00000017bbbbc224 */ /* 0x000fc800078e02ff */
[-C--:B0-----:R-:W-:Y:S01]  /*9720*/  @!P5 IMAD R13, R188, R23.reuse, RZ ;  /* 0x00000017bc0dd224 */ /* 0x081fe200078e02ff */
[----:B------:R-:W-:Y:S01]  /*9730*/  @!P4 STG.E.U8 desc[UR36][R4.64+0x1], R187 ;  /* 0x000001bb0400c986 */ /* 0x000fe2000c101124 */
[----:B------:R-:W-:Y:S02]  /*9740*/  ISETP.LT.OR P4, PT, R3, 0x9, !P1 ;  /* 0x000000090300780c */ /* 0x000fe40004f81670 */
[----:B------:R-:W-:Y:S01]  /*9750*/  @!P6 IMAD R189, R189, R23, RZ ;  /* 0x00000017bdbde224 */ /* 0x000fe200078e02ff */
        /* <DEDUP_REMOVED lines=451> */
[C---:B------:R-:W-:Y:S02]  /*b390*/  ISETP.LT.OR P2, PT, R3.reuse, 0xaa, !P2 ;  /* 0x000000aa0300780c */ /* 0x040fe40005741670 */
[C---:B------:R-:W-:Y:S01]  /*b3a0*/  ISETP.LT.OR P5, PT, R3.reuse, 0xa9, !P3 ;  /* 0x000000a90300780c */ /* 0x040fe20005fa1670 */
[----:B------:R-:W-:Y:S01]  /*b3b0*/  @!P6 STG.E.U8 desc[UR36][R8.64+0xa1], R35 ;  /* 0x0000a1230800e986 */ /* 0x000fe2000c101124 */
[----:B------:R-:W-:-:S02]  /*b3c0*/  ISETP.LT.OR P3, PT, R3, 0xaa, !P3 ;  /* 0x000000aa0300780c */ /* 0x000fc40005f61670 */
[----:B------:R-:W-:-:S03]  /*b3d0*/  ISETP.LT.OR P6, PT, R3, 0xa1, !P0 ;  /* 0x000000a10300780c */ /* 0x000fc600047c1670 */
[----:B-1----:R-:W-:-:S04]  /*b3e0*/  @!P4 IMAD R15, R36, R23, RZ ;  /* 0x00000017240fc224 */ /* 0x002fc800078e02ff */
[-C--:B------:R-:W-:Y:S01]  /*b3f0*/  @!P2 IMAD R37, R37, R23.reuse, RZ ;  /* 0x000000172525a224 */ /* 0x080fe200078e02ff */
[----:B------:R-:W-:Y:S01]  /*b400*/  @!P4 STG.E.U8 desc[UR36][R6.64+0xa8], R15 ;  /* 0x0000a80f0600c986 */ /* 0x000fe2000c101124 */
[-C--:B--2---:R-:W-:Y:S01]  /*b410*/  @!P5 IMAD R21, R38, R23.reuse, RZ ;  /* 0x000000172615d224 */ /* 0x084fe200078e02ff */
[----:B------:R-:W-:Y:S01]  /*b420*/  ISETP.LT.OR P4, PT, R3, 0xa9, !P0 ;  /* 0x000000a90300780c */ /* 0x000fe20004781670 */
[-C--:B------:R-:W-:Y:S01]  /*b430*/  @!P3 IMAD R39, R39, R23.reuse, RZ ;  /* 0x000000172727b224 */ /* 0x080fe200078e02ff */
[----:B------:R1:W-:Y:S01]  /*b440*/  @!P2 STG.E.U8 desc[UR36][R6.64+0xa9], R37 ;  /* 0x0000a9250600a986 */ /* 0x0003e2000c101124 */
[----:B0-----:R-:W-:Y:S01]  /*b450*/  @!P6 IMAD R13, R24, R23, RZ ;  /* 0x00000017180de224 */ /* 0x001fe200078e02ff */
[C---:B------:R-:W-:Y:S02]  /*b460*/  ISETP.LT.OR P2, PT, R3.reuse, 0xa2, !P0 ;  /* 0x000000a20300780c */ /* 0x040fe40004741670 */
[----:B------:R-:W-:Y:S01]  /*b470*/  @!P5 STG.E.U8 desc[UR36][R8.64+0xa8], R21 ;  /* 0x0000a8150800d986 */ /* 0x000fe2000c101124 */
[----:B------:R-:W-:-:S02]  /*b480*/  ISETP.LT.OR P0, PT, R3, 0xaa, !P0 ;  /* 0x000000aa0300780c */ /* 0x000fc40004701670 */
[C---:B------:R-:W-:Y:S01]  /*b490*/  ISETP.LT.OR P5, PT, R3.reuse, 0xa9, !P1 ;  /* 0x000000a90300780c */ /* 0x040fe20004fa1670 */
[----:B------:R0:W-:Y:S01]  /*b4a0*/  @!P3 STG.E.U8 desc[UR36][R8.64+0xa9], R39 ;  /* 0x0000a9270800b986 */ /* 0x0001e2000c101124 */
[----:B------:R-:W-:-:S03]  /*b4b0*/  ISETP.LT.OR P3, PT, R3, 0xa1, !P1 ;  /* 0x000000a10300780c */ /* 0x000fc60004f61670 */
[----:B------:R2:W-:Y:S01]  /*b4c0*/  @!P6 STG.E.U8 desc[UR36][R10.64+0xa0], R13 ;  /* 0x0000a00d0a00e986 */ /* 0x0005e2000c101124 */
[C---:B------:R-:W-:Y:S01]  /*b4d0*/  ISETP.LT.OR P6, PT, R3.reuse, 0xa2, !P1 ;  /* 0x000000a20300780c */ /* 0x040fe20004fc1670 */
[-C--:B-1----:R-:W-:Y:S01]  /*b4e0*/  @!P4 IMAD R7, R28, R23.reuse, RZ ;  /* 0x000000171c07c224 */ /* 0x082fe200078e02ff */
[----:B------:R-:W-:Y:S01]  /*b4f0*/  ISETP.LT.OR P1, PT, R3, 0xaa, !P1 ;  /* 0x000000aa0300780c */ /* 0x000fe20004f21670 */
[-C--:B------:R-:W-:Y:S02]  /*b500*/  @!P2 IMAD R25, R25, R23.reuse, RZ ;  /* 0x000000171919a224 */ /* 0x080fe400078e02ff */
[-C--:B------:R-:W-:Y:S02]  /*b510*/  @!P0 IMAD R29, R29, R23.reuse, RZ ;  /* 0x000000171d1d8224 */ /* 0x080fe400078e02ff */
[-C--:B0-----:R-:W-:Y:S01]  /*b520*/  @!P5 IMAD R9, R30, R23.reuse, RZ ;  /* 0x000000171e09d224 */ /* 0x081fe200078e02ff */
[----:B------:R2:W-:Y:S01]  /*b530*/  @!P2 STG.E.U8 desc[UR36][R10.64+0xa1], R25 ;  /* 0x0000a1190a00a986 */ /* 0x0005e2000c101124 */
[----:B------:R-:W-:-:S04]  /*b540*/  @!P3 IMAD R3, R26, R23, RZ ;  /* 0x000000171a03b224 */ /* 0x000fc800078e02ff */
[-C--:B------:R-:W-:Y:S01]  /*b550*/  @!P6 IMAD R27, R27, R23.reuse, RZ ;  /* 0x000000171b1be224 */ /* 0x080fe200078e02ff */
[----:B------:R2:W-:Y:S01]  /*b560*/  @!P3 STG.E.U8 desc[UR36][R4.64+0xa0], R3 ;  /* 0x0000a0030400b986 */ /* 0x0005e2000c101124 */
[----:B------:R-:W-:-:S03]  /*b570*/  @!P1 IMAD R31, R31, R23, RZ ;  /* 0x000000171f1f9224 */ /* 0x000fc600078e02ff */
[----:B------:R2:W-:Y:S04]  /*b580*/  @!P6 STG.E.U8 desc[UR36][R4.64+0xa1], R27 ;  /* 0x0000a11b0400e986 */ /* 0x0005e8000c101124 */
[----:B------:R2:W-:Y:S04]  /*b590*/  @!P4 STG.E.U8 desc[UR36][R10.64+0xa8], R7 ;  /* 0x0000a8070a00c986 */ /* 0x0005e8000c101124 */
[----:B------:R2:W-:Y:S04]  /*b5a0*/  @!P0 STG.E.U8 desc[UR36][R10.64+0xa9], R29 ;  /* 0x0000a91d0a008986 */ /* 0x0005e8000c101124 */
[----:B------:R2:W-:Y:S04]  /*b5b0*/  @!P5 STG.E.U8 desc[UR36][R4.64+0xa8], R9 ;  /* 0x0000a8090400d986 */ /* 0x0005e8000c101124 */
[----:B------:R2:W-:Y:S02]  /*b5c0*/  @!P1 STG.E.U8 desc[UR36][R4.64+0xa9], R31 ;  /* 0x0000a91f04009986 */ /* 0x0005e4000c101124 */
.L_x_383:
[----:B------:R-:W-:Y:S05]  /*b5d0*/  BSYNC B0 ;  /* 0x0000000000007941 */ /* 0x000fea0003800000 */
.L_x_29:
[----:B------:R-:W-:Y:S01]  /*b5e0*/  ULDC UR4, c[0x0][0xc] ;  /* 0x0000030000047ab9 */ /* 0x000fe20000000800 */
[----:B------:R-:W-:Y:S01]  /*b5f0*/  ULDC UR5, c[0x0][0x10] ;  /* 0x0000040000057ab9 */ /* 0x000fe20000000800 */
[----:B--2---:R-:W2:Y:S01]  /*b600*/  LDC R3, c[0x0][0x14] ;  /* 0x00000500ff037b82 */ /* 0x004ea20000000800 */
[----:B------:R-:W-:Y:S01]  /*b610*/  UIMAD.WIDE.U32 UR4, UR4, UR5, URZ ;  /* 0x00000005040472a5 */ /* 0x000fe2000f8e003f */
[----:B------:R-:W-:Y:S01]  /*b620*/  PRMT R0, RZ, 0x7610, R0 ;  /* 0x00007610ff007816 */ /* 0x000fe20000000000 */
[----:B------:R-:W-:Y:S01]  /*b630*/  UMOV UR61, 0xffffffff ;  /* 0xffffffff003d7882 */ /* 0x000fe20000000000 */
[----:B------:R-:W-:-:S03]  /*b640*/  UMOV UR57, 0xffffffff ;  /* 0xffffffff00397882 */ /* 0x000fc60000000000 */
[----:B--2---:R-:W-:-:S04]  /*b650*/  IMAD.WIDE.U32 R16, R3, UR4, R16 ;  /* 0x0000000403107c25 */ /* 0x004fc8000f8e0010 */
[----:B------:R-:W-:Y:S01]  /*b660*/  IMAD R3, R3, UR5, RZ ;  /* 0x0000000503037c24 */ /* 0x000fe2000f8e02ff */
[----:B------:R-:W-:Y:S02]  /*b670*/  ULDC.64 UR4, c[0x0][0x650] ;  /* 0x0001940000047ab9 */ /* 0x000fe40000000a00 */
[----:B------:R-:W-:Y:S01]  /*b680*/  ISETP.GE.U32.AND P0, PT, R16, UR4, PT ;  /* 0x0000000410007c0c */ /* 0x000fe2000bf06070 */
[----:B------:R-:W-:-:S05]  /*b690*/  IMAD.IADD R17, R17, 0x1, R3 ;  /* 0x0000000111117824 */ /* 0x000fca00078e0203 */
[----:B------:R-:W-:-:S13]  /*b6a0*/  ISETP.GE.U32.AND.EX P0, PT, R17, UR5, PT, P0 ;  /* 0x0000000511007c0c */ /* 0x000fda000bf06100 */
[----:B------:R-:W-:Y:S05]  /*b6b0*/  @P0 BRA `(.L_x_384) ;  /* 0x0000000400880947 */ /* 0x000fea0003800000 */
[----:B------:R-:W2:Y:S01]  /*b6c0*/  S2UR UR6, SR_CTAID.X ;  /* 0x00000000000679c3 */ /* 0x000ea20000002500 */
[----:B------:R-:W-:Y:S01]  /*b6d0*/  ULDC.64 UR12, c[0x0][0x628] ;  /* 0x00018a00000c7ab9 */ /* 0x000fe20000000a00 */
[----:B------:R-:W-:Y:S01]  /*b6e0*/  ULDC UR4, c[0x0][0x150] ;  /* 0x0000540000047ab9 */ /* 0x000fe20000000800 */
[----:B------:R-:W-:Y:S01]  /*b6f0*/  ISETP.NE.U32.AND P0, PT, RZ, UR12, PT ;  /* 0x0000000cff007c0c */ /* 0x000fe2000bf05070 */
[----:B------:R-:W-:Y:S01]  /*b700*/  ULDC UR15, c[0x0][0x630] ;  /* 0x00018c00000f7ab9 */ /* 0x000fe20000000800 */
[C---:B------:R-:W-:Y:S01]  /*b710*/  R2UR UR16, R16.reuse ;  /* 0x00000000101072ca */ /* 0x040fe200000e0000 */
[----:B------:R-:W-:Y:S01]  /*b720*/  ULDC UR19, c[0x0][0x154] ;  /* 0x0000550000137ab9 */ /* 0x000fe20000000800 */
[----:B------:R-:W-:Y:S01]  /*b730*/  ISETP.NE.AND.EX P0, PT, RZ, UR13, PT, P0 ;  /* 0x0000000dff007c0c */ /* 0x000fe2000bf05300 */
[----:B------:R-:W0:Y:S01]  /*b740*/  S2UR UR18, SR_CTAID.Y ;  /* 0x00000000001279c3 */ /* 0x000e220000002600 */
[----:B------:R-:W-:Y:S02]  /*b750*/  R2UR UR17, R17 ;  /* 0x00000000111172ca */ /* 0x000fe400000e0000 */
[----:B------:R-:W-:-:S02]  /*b760*/  R2UR UR10, R16 ;  /* 0x00000000100a72ca */ /* 0x000fc400000e0000 */
[----:B------:R-:W-:Y:S02]  /*b770*/  R2UR UR11, R17 ;  /* 0x00000000110b72ca */ /* 0x000fe400000e0000 */
[----:B--2---:R-:W-:-:S05]  /*b780*/  I2FP.F32.U32 R0, UR6 ;  /* 0x0000000600007c45 */ /* 0x004fca0008201000 */
[----:B------:R-:W-:-:S04]  /*b790*/  FMUL R0, R0, UR4 ;  /* 0x0000000400007c20 */ /* 0x000fc80008400000 */
[----:B------:R2:W0:Y:S01]  /*b7a0*/  F2I.U32.TRUNC.NTZ R3, R0 ;  /* 0x0000000000037305 */ /* 0x000422000020f000 */
[----:B------:R-:W-:Y:S05]  /*b7b0*/  @!P0 BRA `(.L_x_385) ;  /* 0x0000000000308947 */ /* 0x000fea0003800000 */
        /* <DEDUP_REMOVED lines=12> */
.L_x_385:
[----:B------:R-:W-:Y:S01]  /*b880*/  USHF.R.U64 UR57, UR10, UR15, UR11 ;  /* 0x0000000f0a397299 */ /* 0x000fe2000800120b */
[----:B0-2---:R-:W-:Y:S01]  /*b890*/  I2FP.F32.U32 R0, UR18 ;  /* 0x0000001200007c45 */ /* 0x005fe20008201000 */
[----:B------:R-:W-:Y:S02]  /*b8a0*/  USHF.R.U32.HI UR4, URZ, UR15, UR11 ;  /* 0x0000000f3f047299 */ /* 0x000fe4000801160b */
        /* <DEDUP_REMOVED lines=8> */
[----:B------:R-:W-:Y:S01]  /*b930*/  UIMAD.WIDE.U32 UR8, UR10, UR12, UR8 ;  /* 0x0000000c0a0872a5 */ /* 0x000fe2000f8e0008 */
[----:B------:R-:W-:Y:S01]  /*b940*/  R2UR UR12, R3 ;  /* 0x00000000030c72ca */ /* 0x000fe200000e0000 */
[----:B------:R-:W-:Y:S01]  /*b950*/  UIMAD UR10, UR10, UR13, UR4 ;  /* 0x0000000d0a0a72a4 */ /* 0x000fe2000f8e0204 */
[----:B------:R-:W-:Y:S01]  /*b960*/  ULDC UR11, c[0x0][0x618] ;  /* 0x00018600000b7ab9 */ /* 0x000fe20000000800 */
[----:B------:R-:W-:Y:S02]  /*b970*/  ULDC UR21, c[0x0][0x658] ;  /* 0x0001960000157ab9 */ /* 0x000fe40000000800 */
[----:B------:R-:W-:Y:S01]  /*b980*/  UIADD3 UR9, UR9, UR10, URZ ;  /* 0x0000000a09097290 */ /* 0x000fe2000fffe03f */
[----:B------:R-:W-:Y:S01]  /*b990*/  UMOV UR15, 0xffffffff ;  /* 0xffffffff000f7882 */ /* 0x000fe20000000000 */
[----:B------:R-:W-:Y:S01]  /*b9a0*/  ULDC.64 UR4, c[0x0][0x640] ;  /* 0x0001900000047ab9 */ /* 0x000fe20000000a00 */
[----:B------:R-:W-:Y:S01]  /*b9b0*/  USHF.L.U32 UR15, UR15, UR21, URZ ;  /* 0x000000150f0f7299 */ /* 0x000fe2000800063f */
[----:B------:R-:W-:Y:S01]  /*b9c0*/  ISETP.NE.U32.AND P0, PT, RZ, UR4, PT ;  /* 0x00000004ff007c0c */ /* 0x000fe2000bf05070 */
[----:B------:R-:W-:-:S02]  /*b9d0*/  USHF.R.U64 UR16, UR8, UR11, UR9 ;  /* 0x0000000b08107299 */ /* 0x000fc40008001209 */
[----:B------:R-:W-:Y:S01]  /*b9e0*/  USHF.R.U32.HI UR8, URZ, UR11, UR9 ;  /* 0x0000000b3f087299 */ /* 0x000fe20008011609 */
[----:B0-----:R-:W-:Y:S01]  /*b9f0*/  R2UR UR14, R0 ;  /* 0x00000000000e72ca */ /* 0x001fe200000e0000 */
[----:B------:R-:W-:Y:S01]  /*ba00*/  ULDC UR17, c[0x0][0x608] ;  /* 0x0001820000117ab9 */ /* 0x000fe20000000800 */
[----:B------:R-:W-:Y:S01]  /*ba10*/  ULOP3.LUT UR22, URZ, UR15, URZ, 0x33, !UPT ;  /* 0x0000000f3f167292 */ /* 0x000fe2000f8e333f */
[----:B------:R-:W-:Y:S01]  /*ba20*/  ISETP.NE.AND.EX P0, PT, RZ, UR5, PT, P0 ;  /* 0x00000005ff007c0c */ /* 0x000fe2000bf05300 */
[----:B------:R-:W-:Y:S02]  /*ba30*/  USHF.R.U64 UR15, UR16, UR17, UR8 ;  /* 0x00000011100f7299 */ /* 0x000fe40008001208 */
[----:B------:R-:W-:Y:S02]  /*ba40*/  USHF.R.U32.HI UR8, URZ, UR17, UR8 ;  /* 0x000000113f087299 */ /* 0x000fe40008011608 */
[----:B------:R-:W-:Y:S02]  /*ba50*/  UIADD3 UR12, -UR12, URZ, URZ ;  /* 0x0000003f0c0c7290 */ /* 0x000fe4000fffe13f */
[----:B------:R-:W-:Y:S01]  /*ba60*/  USHF.R.U64 UR17, UR15, UR21, UR8 ;  /* 0x000000150f117299 */ /* 0x000fe20008001208 */
[----:B------:R-:W-:Y:S01]  /*ba70*/  UMOV UR19, 0x1 ;  /* 0x0000000100137882 */ /* 0x000fe20000000000 */
[----:B------:R-:W-:Y:S01]  /*ba80*/  ULDC UR13, c[0x0][0x144] ;  /* 0x00005100000d7ab9 */ /* 0x000fe20000000800 */
[----:B------:R-:W-:Y:S01]  /*ba90*/  ULDC UR7, c[0x0][0x600] ;  /* 0x0001800000077ab9 */ /* 0x000fe20000000800 */
[----:B------:R-:W-:-:S02]  /*baa0*/  USHF.L.U32 UR25, UR19, UR21, URZ ;  /* 0x0000001513197299 */ /* 0x000fc4000800063f */
[----:B------:R-:W-:Y:S02]  /*bab0*/  USHF.R.U32.HI UR8, URZ, UR21, UR8 ;  /* 0x000000153f087299 */ /* 0x000fe40008011608 */
[----:B------:R-:W-:Y:S02]  /*bac0*/  UIMAD UR21, UR13, UR12, UR6 ;  /* 0x0000000c0d1572a4 */ /* 0x000fe4000f8e0206 */
[----:B------:R-:W-:Y:S02]  /*bad0*/  UIADD3 UR20, UR7, -0x1, URZ ;  /* 0xffffffff07147890 */ /* 0x000fe4000fffe03f */
[----:B------:R-:W-:Y:S01]  /*bae0*/  UIADD3 UR19, -UR14, URZ, URZ ;  /* 0x0000003f0e137290 */ /* 0x000fe2000fffe13f */
        /* <DEDUP_REMOVED lines=17> */
.L_x_386:
[----:B------:R-:W-:Y:S01]  /*bc00*/  UISETP.NE.AND UP0, UPT, UR60, URZ, UPT ;  /* 0x0000003f3c00728c */ /* 0x000fe2000bf05270 */
[----:B------:R-:W-:Y:S01]  /*bc10*/  IMAD.MOV.U32 R0, RZ, RZ, 0x1 ;  /* 0x00000001ff007424 */ /* 0x000fe200078e00ff */
[----:B------:R-:W-:Y:S02]  /*bc20*/  USHF.R.U64 UR4, UR6, UR23, UR8 ;  /* 0x0000001706047299 */ /* 0x000fe40008001208 */
[----:B------:R-:W-:Y:S02]  /*bc30*/  ULOP3.LUT UR6, UR15, UR22, URZ, 0xc0, !UPT ;  /* 0x000000160f067292 */ /* 0x000fe4000f8ec03f */
[----:B------:R-:W-:Y:S02]  /*bc40*/  UIADD3 UR5, -UR4, URZ, URZ ;  /* 0x0000003f04057290 */ /* 0x000fe4000fffe13f */
[----:B------:R-:W-:Y:S02]  /*bc50*/  UIMAD UR6, UR25, UR4, UR6 ;  /* 0x00000004190672a4 */ /* 0x000fe4000f8e0206 */
[----:B------:R-:W-:-:S02]  /*bc60*/  ULOP3.LUT UR16, UR16, UR20, URZ, 0xc0, !UPT ;  /* 0x0000001410107292 */ /* 0x000fc4000f8ec03f */
[----:B------:R-:W-:Y:S02]  /*bc70*/  @UP0 UIMAD UR21, UR26, UR19, UR18 ;  /* 0x000000131a1502a4 */ /* 0x000fe4000f8e0212 */
[----:B------:R-:W-:-:S03]  /*bc80*/  UIMAD UR4, UR5, UR24, UR17 ;  /* 0x00000018050472a4 */ /* 0x000fc6000f8e0211 */
[----:B------:R-:W-:Y:S01]  /*bc90*/  ULDC UR5, c[0x0][0x610] ;  /* 0x0001840000057ab9 */ /* 0x000fe20000000800 */
[----:B------:R-:W-:Y:S02]  /*bca0*/  UIMAD UR4, UR4, UR7, UR16 ;  /* 0x00000007040472a4 */ /* 0x000fe4000f8e0210 */
[----:B------:R-:W-:-:S04]  /*bcb0*/  UIMAD UR6, UR6, UR5, UR21 ;  /* 0x00000005060672a4 */ /* 0x000fc8000f8e0215 */
[----:B------:R-:W-:Y:S02]  /*bcc0*/  USEL UR61, UR4, UR6, !UP0 ;  /* 0x00000006043d7287 */ /* 0x000fe4000c000000 */
[----:B------:R-:W-:-:S12]  /*bcd0*/  USEL UR6, UR6, UR4, !UP0 ;  /* 0x0000000406067287 */ /* 0x000fd8000c000000 */
.L_x_384:
[----:B------:R-:W-:Y:S01]  /*bce0*/  LOP3.LUT P0, RZ, R0, 0xff, RZ, 0xc0, !PT ;  /* 0x000000ff00ff7812 */ /* 0x000fe2000780c0ff */
[----:B------:R-:W-:-:S12]  /*bcf0*/  IMAD.U32 R18, RZ, RZ, UR6 ;  /* 0x00000006ff127e24 */ /* 0x000fd8000f8e00ff */
[----:B------:R-:W-:Y:S05]  /*bd00*/  @P0 BRA `(.L_x_387) ;  /* 0xffffff5400640947 */ /* 0x000fea000383ffff */
[----:B------:R-:W-:Y:S05]  /*bd10*/  EXIT ;  /* 0x000000000000794d */ /* 0x000fea0003800000 */
.L_x_4:
[----:B------:R-:W-:Y:S01]  /*bd20*/  ULDC.64 UR8, c[0x0][0x650] ;  /* 0x0001940000087ab9 */ /* 0x000fe20000000a00 */
[----:B------:R-:W-:Y:S01]  /*bd30*/  PRMT R0, RZ, 0x7610, R0 ;  /* 0x00007610ff007816 */ /* 0x000fe20000000000 */
[----:B------:R-:W-:Y:S01]  /*bd40*/  IMAD.MOV.U32 R3, RZ, RZ, -0x1 ;  /* 0xffffffffff037424 */ /* 0x000fe200078e00ff */
[----:B------:R-:W-:Y:S01]  /*bd50*/  ISETP.GE.U32.AND P0, PT, R16, UR8, PT ;  /* 0x0000000810007c0c */ /* 0x000fe2000bf06070 */
[----:B------:R-:W-:Y:S02]  /*bd60*/  IMAD.MOV.U32 R4, RZ, RZ, -0x1 ;  /* 0xffffffffff047424 */ /* 0x000fe400078e00ff */
[----:B------:R-:W-:Y:S01]  /*bd70*/  IMAD.MOV.U32 R11, RZ, RZ, -0x1 ;  /* 0xffffffffff0b7424 */ /* 0x000fe200078e00ff */
[----:B------:R-:W-:-:S13]  /*bd80*/  ISETP.GE.U32.AND.EX P0, PT, R17, UR9, PT, P0 ;  /* 0x0000000911007c0c */ /* 0x000fda000bf06100 */
[----:B------:R-:W-:Y:S05]  /*bd90*/  @P0 BRA `(.L_x_388) ;  /* 0x00000004008c0947 */ /* 0x000fea0003800000 */
[----:B------:R-:W-:Y:S01]  /*bda0*/  I2FP.F32.U32 R0, UR4 ;  /* 0x0000000400007c45 */ /* 0x000fe20008201000 */
[----:B0-----:R-:W-:Y:S01]  /*bdb0*/  ULDC.64 UR16, c[0x0][0x628] ;  /* 0x00018a0000107ab9 */ /* 0x001fe20000000a00 */
        /* <DEDUP_REMOVED lines=24> */
.L_x_389:
        /* <DEDUP_REMOVED lines=24> */
[----:B------:R-:W-:Y:S01]  /*c0c0*/  UMOV UR19, 0x1 ;  /* 0x0000000100137882 */ /* 0x000fe20000000000 */
[----:B------:R-:W-:Y:S01]  /*c0d0*/  ULDC UR20, c[0x0][0x608] ;  /* 0x0001820000147ab9 */ /* 0x000fe20000000800 */
[----:B------:R-:W-:Y:S01]  /*c0e0*/  USHF.L.U32 UR26, UR19, UR23, URZ ;  /* 0x00000017131a7299 */ /* 0x000fe2000800063f */
[----:B------:R-:W-:Y:S01]  /*c0f0*/  ISETP.NE.AND.EX P0, PT, RZ, UR9, PT, P0 ;  /* 0x00000009ff007c0c */ /* 0x000fe2000bf05300 */
[----:B------:R-:W-:Y:S02]  /*c100*/  USHF.R.U64 UR19, UR18, UR20, UR11 ;  /* 0x0000001412137299 */ /* 0x000fe4000800120b */
[----:B------:R-:W-:Y:S02]  /*c110*/  USHF.R.U32.HI UR11, URZ, UR20, UR11 ;  /* 0x000000143f0b7299 */ /* 0x000fe4000801160b */
[----:B------:R-:W-:-:S02]  /*c120*/  UIADD3 UR15, -UR15, URZ, URZ ;  /* 0x0000003f0f0f7290 */ /* 0x000fc4000fffe13f */
[----:B------:R-:W-:Y:S01]  /*c130*/  USHF.R.U64 UR20, UR19, UR23, UR11 ;  /* 0x0000001713147299 */ /* 0x000fe2000800120b */
[----:B------:R-:W-:Y:S01]  /*c140*/  ULDC UR16, c[0x0][0x144] ;  /* 0x0000510000107ab9 */ /* 0x000fe20000000800 */
[----:B------:R-:W-:Y:S01]  /*c150*/  ULDC UR6, c[0x0][0x600] ;  /* 0x0001800000067ab9 */ /* 0x000fe20000000800 */
[----:B------:R-:W-:Y:S02]  /*c160*/  USHF.R.U32.HI UR11, URZ, UR23, UR11 ;  /* 0x000000173f0b7299 */ /* 0x000fe4000801160b */
[----:B------:R-:W-:Y:S02]  /*c170*/  UIMAD UR23, UR16, UR15, UR4 ;  /* 0x0000000f101772a4 */ /* 0x000fe4000f8e0204 */
[----:B------:R-:W-:Y:S02]  /*c180*/  UIADD3 UR22, UR6, -0x1, URZ ;  /* 0xffffffff06167890 */ /* 0x000fe4000fffe03f */
[----:B------:R-:W-:Y:S02]  /*c190*/  ULOP3.LUT UR27, URZ, UR13, URZ, 0x33, !UPT ;  /* 0x0000000d3f1b7292 */ /* 0x000fe4000f8e333f */
        /* <DEDUP_REMOVED lines=18> */
.L_x_390:
[----:B------:R-:W-:Y:S01]  /*c2c0*/  UISETP.NE.AND UP0, UPT, UR60, URZ, UPT ;  /* 0x0000003f3c00728c */ /* 0x000fe2000bf05270 */
[----:B------:R-:W-:Y:S01]  /*c2d0*/  IMAD.MOV.U32 R0, RZ, RZ, 0x1 ;  /* 0x00000001ff007424 */ /* 0x000fe200078e00ff */
[----:B------:R-:W-:Y:S01]  /*c2e0*/  USHF.R.U64 UR8, UR4, UR24, UR11 ;  /* 0x0000001804087299 */ /* 0x000fe2000800120b */
[----:B------:R-:W-:Y:S01]  /*c2f0*/  IMAD.U32 R11, RZ, RZ, UR5 ;  /* 0x00000005ff0b7e24 */ /* 0x000fe2000f8e00ff */
[----:B------:R-:W-:Y:S02]  /*c300*/  ULOP3.LUT UR4, UR19, UR27, URZ, 0xc0, !UPT ;  /* 0x0000001b13047292 */ /* 0x000fe4000f8ec03f */
[----:B------:R-:W-:Y:S02]  /*c310*/  ULOP3.LUT UR18, UR18, UR22, URZ, 0xc0, !UPT ;  /* 0x0000001612127292 */ /* 0x000fe4000f8ec03f */
[----:B------:R-:W-:-:S03]  /*c320*/  UIMAD UR4, UR26, UR8, UR4 ;  /* 0x000000081a0472a4 */ /* 0x000fc6000f8e0204 */
[----:B------:R-:W-:Y:S02]  /*c330*/  @UP0 UIMAD UR23, UR28, UR21, UR7 ;  /* 0x000000151c1702a4 */ /* 0x000fe4000f8e0207 */
[----:B------:R-:W-:-:S03]  /*c340*/  UIADD3 UR7, -UR8, URZ, URZ ;  /* 0x0000003f08077290 */ /* 0x000fc6000fffe13f */
[----:B------:R-:W-:Y:S01]  /*c350*/  ULDC UR8, c[0x0][0x610] ;  /* 0x0001840000087ab9 */ /* 0x000fe20000000800 */
[----:B------:R-:W-:Y:S02]  /*c360*/  UIMAD UR7, UR7, UR25, UR20 ;  /* 0x00000019070772a4 */ /* 0x000fe4000f8e0214 */
[----:B------:R-:W-:Y:S02]  /*c370*/  UIMAD UR4, UR4, UR8, UR23 ;  /* 0x00000008040472a4 */ /* 0x000fe4000f8e0217 */
[----:B------:R-:W-:-:S04]  /*c380*/  UIMAD UR7, UR7, UR6, UR18 ;  /* 0x00000006070772a4 */ /* 0x000fc8000f8e0212 */
[----:B------:R-:W-:Y:S02]  /*c390*/  USEL UR6, UR7, UR4, !UP0 ;  /* 0x0000000407067287 */ /* 0x000fe4000c000000 */
[----:B------:R-:W-:-:S04]  /*c3a0*/  USEL UR4, UR4, UR7, !UP0 ;  /* 0x0000000704047287 */ /* 0x000fc8000c000000 */
[----:B------:R-:W-:Y:S02]  /*c3b0*/  IMAD.U32 R4, RZ, RZ, UR6 ;  /* 0x00000006ff047e24 */ /* 0x000fe4000f8e00ff */
[----:B------:R-:W-:-:S07]  /*c3c0*/  IMAD.U32 R3, RZ, RZ, UR4 ;  /* 0x00000004ff037e24 */ /* 0x000fce000f8e00ff */
.L_x_388:
[----:B------:R-:W-:-:S08]  /*c3d0*/  NOP ;  /* 0x0000000000007918 */ /* 0x000fd00000000000 */
[----:B------:R-:W1:-:S00]  /*c3e0*/  USETMAXREG.DEALLOC.CTAPOOL 0x28 ;  /* 0x00000028000079c8 */ /* 0x000e4000080e0500 */
[----:B------:R-:W-:-:S13]  /*c3f0*/  ISETP.NE.AND P0, PT, RZ, UR10, PT ;  /* 0x0000000aff007c0c */ /* 0x000fda000bf05270 */
[----:B0-----:R-:W-:Y:S05]  /*c400*/  @P0 EXIT ;  /* 0x000000000000094d */ /* 0x001fea0003800000 */
[----:B-1----:R-:W-:Y:S01]  /*c410*/  LOP3.LUT P0, RZ, R0, 0xff, RZ, 0xc0, !PT ;  /* 0x000000ff00ff7812 */ /* 0x002fe2000780c0ff */
[----:B------:R-:W-:Y:S02]  /*c420*/  IMAD.MOV.U32 R8, RZ, RZ, 0x1 ;  /* 0x00000001ff087424 */ /* 0x000fe400078e00ff */
[----:B------:R-:W-:-:S10]  /*c430*/  IMAD.MOV.U32 R0, RZ, RZ, RZ ;  /* 0x000000ffff007224 */ /* 0x000fd400078e00ff */
[----:B------:R-:W-:Y:S05]  /*c440*/  @!P0 BRA `(.L_x_391) ;  /* 0x0000000c004c8947 */ /* 0x000fea0003800000 */
[----:B------:R-:W-:Y:S01]  /*c450*/  ULDC UR4, c[0x0][0x28c] ;  /* 0x0000a30000047ab9 */ /* 0x000fe20000000800 */
[----:B------:R-:W-:Y:S01]  /*c460*/  ULDC UR6, c[0x0][0x658] ;  /* 0x0001960000067ab9 */ /* 0x000fe20000000800 */
[----:B------:R-:W-:Y:S01]  /*c470*/  UIADD3 UR10, UR4, 0x1f, URZ ;  /* 0x0000001f040a7890 */ /* 0x000fe2000fffe03f */
[C---:B------:R-:W-:Y:S01]  /*c480*/  LOP3.LUT P3, RZ, R2.reuse, 0x7f, RZ, 0xc0, !PT ;  /* 0x0000007f02ff7812 */ /* 0x040fe2000786c0ff */
[----:B------:R-:W-:Y:S01]  /*c490*/  UMOV UR7, 0xffffffff ;  /* 0xffffffff00077882 */ /* 0x000fe20000000000 */
[----:B------:R-:W-:Y:S01]  /*c4a0*/  ULDC UR5, c[0x0][0x600] ;  /* 0x0001800000057ab9 */ /* 0x000fe20000000800 */
[----:B------:R-:W-:Y:S01]  /*c4b0*/  UMOV UR9, 0x1 ;  /* 0x0000000100097882 */ /* 0x000fe20000000000 */
[----:B------:R-:W-:Y:S01]  /*c4c0*/  USHF.L.U32 UR7, UR7, UR6, URZ ;  /* 0x0000000607077299 */ /* 0x000fe2000800063f */
[----:B------:R-:W-:Y:S01]  /*c4d0*/  LOP3.LUT P0, RZ, R2, 0x1f, RZ, 0xc0, !PT ;  /* 0x0000001f02ff7812 */ /* 0x000fe2000780c0ff */
[----:B------:R-:W-:Y:S01]  /*c4e0*/  UIADD3 UR4, UR5, -0x1, URZ ;  /* 0xffffffff05047890 */ /* 0x000fe2000fffe03f */
[----:B------:R-:W-:Y:S01]  /*c4f0*/  BSSY B0, `(.L_x_391) ;  /* 0x00000c8000007945 */ /* 0x000fe20003800000 */
[----:B------:R-:W-:Y:S01]  /*c500*/  USHF.R.S32.HI UR11, URZ, 0x1f, UR10 ;  /* 0x0000001f3f0b7899 */ /* 0x000fe2000801140a */
[----:B------:R-:W-:Y:S01]  /*c510*/  PLOP3.LUT P0, PT, P0, P3, PT, 0x8a, 0x0 ;  /* 0x000000000000781c */ /* 0x000fe20000707172 */
[----:B------:R-:W-:Y:S01]  /*c520*/  ULDC UR8, c[0x0][0xc] ;  /* 0x0000030000087ab9 */ /* 0x000fe20000000800 */
[----:B------:R-:W-:Y:S01]  /*c530*/  USHF.L.U32 UR5, UR9, UR6, URZ ;  /* 0x0000000609057299 */ /* 0x000fe2000800063f */
[----:B------:R-:W-:Y:S01]  /*c540*/  IMAD.MOV.U32 R9, RZ, RZ, 0x1 ;  /* 0x00000001ff097424 */ /* 0x000fe200078e00ff */
[----:B------:R-:W-:Y:S01]  /*c550*/  ULEA.HI UR11, UR11, UR10, URZ, 0x5 ;  /* 0x0000000a0b0b7291 */ /* 0x000fe2000f8f283f */
[----:B------:R-:W-:Y:S01]  /*c560*/  IMAD.MOV.U32 R8, RZ, RZ, 0x1 ;  /* 0x00000001ff087424 */ /* 0x000fe200078e00ff */
[----:B------:R-:W-:Y:S01]  /*c570*/  ULDC UR9, c[0x0][0x10] ;  /* 0x0000040000097ab9 */ /* 0x000fe20000000800 */
[----:B------:R-:W-:Y:S01]  /*c580*/  ULOP3.LUT UR6, URZ, UR7, URZ, 0x33, !UPT ;  /* 0x000000073f067292 */ /* 0x000fe2000f8e333f */
[----:B------:R-:W-:Y:S01]  /*c590*/  IMAD.MOV.U32 R0, RZ, RZ, RZ ;  /* 0x000000ffff007224 */ /* 0x000fe200078e00ff */
[----:B------:R-:W-:Y:S01]  /*c5a0*/  UIMAD.WIDE.U32 UR8, UR8, UR9, URZ ;  /* 0x00000009080872a5 */ /* 0x000fe2000f8e003f */
[----:B------:R-:W-:Y:S01]  /*c5b0*/  ULDC UR7, c[0x0][0x14] ;  /* 0x0000050000077ab9 */ /* 0x000fe20000000800 */
[----:B------:R-:W-:-:S02]  /*c5c0*/  USHF.R.S32.HI UR19, URZ, 0x5, UR11 ;  /* 0x000000053f137899 */ /* 0x000fc4000801140b */
[----:B------:R-:W-:Y:S02]  /*c5d0*/  UIMAD.WIDE.U32 UR22, UR8, UR7, URZ ;  /* 0x00000007081672a5 */ /* 0x000fe4000f8e003f */
[----:B------:R-:W-:Y:S02]  /*c5e0*/  UIMAD UR13, UR9, UR7, URZ ;  /* 0x00000007090d72a4 */ /* 0x000fe4000f8e023f */
[----:B------:R-:W-:Y:S02]  /*c5f0*/  ULOP3.LUT UR21, UR39, 0x2, URZ, 0xfc, !UPT ;  /* 0x0000000227157892 */ /* 0x000fe4000f8efc3f */
[----:B------:R-:W-:Y:S02]  /*c600*/  UIADD3 UR13, UR23, UR13, URZ ;  /* 0x0000000d170d7290 */ /* 0x000fe4000fffe03f */
[----:B------:R-:W-:Y:S01]  /*c610*/  UIADD3 UR26, UR19, 0x1, URZ ;  /* 0x00000001131a7890 */ /* 0x000fe2000fffe03f */
[----:B------:R-:W-:-:S11]  /*c620*/  ULDC.64 UR24, c[0x0][0x198] ;  /* 0x0000660000187ab9 */ /* 0x000fd60000000a00 */
.L_x_403:
[----:B------:R-:W-:-:S03]  /*c630*/  UMOV UR7, 0xffffffff ;  /* 0xffffffff00077882 */ /* 0x000fc60000000000 */
[----:B------:R-:W-:Y:S05]  /*c640*/  BRA.DIV UR7, `(.L_x_392) ;  /* 0x00000016076c7947 */ /* 0x000fea000b800000 */
[----:B------:R-:W-:-:S13]  /*c650*/  ELECT P6, URZ, PT ;  /* 0x00000000003f782f */ /* 0x000fda00038c0000 */
.L_x_426:
[----:B------:R-:W0:Y:S01]  /*c660*/  LDC R2, c[0x0][0x28c] ;  /* 0x0000a300ff027b82 */ /* 0x000e220000000800 */
[----:B------:R-:W-:Y:S01]  /*c670*/  BSSY B1, `(.L_x_393) ;  /* 0x0000038000017945 */ /* 0x000fe20003800000 */
[----:B0-----:R-:W-:-:S13]  /*c680*/  ISETP.LT.OR P6, PT, R2, 0x1, !P6 ;  /* 0x000000010200780c */ /* 0x001fda00077c1670 */
[----:B------:R-:W-:Y:S05]  /*c690*/  @P6 BRA `(.L_x_394) ;  /* 0x0000000000d46947 */ /* 0x000fea0003800000 */
[----:B------:R-:W-:Y:S02]  /*c6a0*/  IMAD.SHL.U32 R7, R3, 0x100, RZ ;  /* 0x0000010003077824 */ /* 0x000fe400078e00ff */
[----:B------:R-:W-:Y:S02]  /*c6b0*/  IMAD R6, R4, 0xb0, RZ ;  /* 0x000000b004067824 */ /* 0x000fe400078e02ff */
[----:B------:R-:W-:Y:S02]  /*c6c0*/  IMAD.MOV.U32 R12, RZ, RZ, RZ ;  /* 0x000000ffff0c7224 */ /* 0x000fe400078e00ff */
[----:B------:R-:W-:Y:S02]  /*c6d0*/  IMAD.U32 R14, RZ, RZ, UR26 ;  /* 0x0000001aff0e7e24 */ /* 0x000fe4000f8e00ff */
[----:B------:R-:W-:Y:S02]  /*c6e0*/  IMAD.MOV.U32 R2, RZ, RZ, R8 ;  /* 0x000000ffff027224 */ /* 0x000fe400078e0008 */
[----:B------:R-:W-:-:S07]  /*c6f0*/  IMAD.MOV.U32 R3, RZ, RZ, R0 ;  /* 0x000000ffff037224 */ /* 0x000fce00078e0000 */
.L_x_398:
[----:B------:R-:W0:Y:S01]  /*c700*/  S2R R5, SR_CgaCtaId ;  /* 0x0000000000057919 */ /* 0x000e220000008800 */
[----:B------:R-:W-:-:S04]  /*c710*/  MOV R4, 0x400 ;  /* 0x0000040000047802 */ /* 0x000fc80000000f00 */
[----:B0-----:R-:W-:Y:S02]  /*c720*/  LEA R10, R5, R4, 0x18 ;  /* 0x00000004050a7211 */ /* 0x001fe400078ec0ff */
[----:B------:R-:W-:Y:S01]  /*c730*/  SHF.L.U32 R4, R2, 0x1f, RZ ;  /* 0x0000001f02047819 */ /* 0x000fe200000006ff */
[----:B------:R-:W0:Y:S02]  /*c740*/  @!P3 LDC R5, c[0x0][0x500] ;  /* 0x00014000ff05bb82 */ /* 0x000e240000000800 */
[----:B------:R-:W-:-:S04]  /*c750*/  IMAD R13, R3, 0x8, R10 ;  /* 0x00000008030d7824 */ /* 0x000fc800078e020a */
[----:B------:R-:W1:Y:S02]  /*c760*/  SYNCS.PHASECHK.TRANS64.TRYWAIT P1, [R13+URZ+0x80], R4 ;  /* 0x000080040d0075a7 */ /* 0x000e64000802017f */
[----:B-1----:R-:W-:Y:S05]  /*c770*/  @!P1 BRA `(.L_x_395) ;  /* 0x0000001400409947 */ /* 0x002fea0003800000 */
.L_x_427:
[----:B------:R-:W-:Y:S01]  /*c780*/  UPRMT UR7, UR21, 0x9910, URZ ;  /* 0x0000991015077896 */ /* 0x000fe2000800003f */
[----:B0-----:R0:W-:Y:S03]  /*c790*/  @!P3 SYNCS.ARRIVE.TRANS64 RZ, [R13+URZ], R5 ;  /* 0x000000050dffb9a7 */ /* 0x0011e6000800003f */
[----:B------:R-:W-:-:S06]  /*c7a0*/  UISETP.NE.AND UP0, UPT, UR7, 0x2, UPT ;  /* 0x000000020700788c */ /* 0x000fcc000bf05270 */
[----:B------:R-:W-:-:S13]  /*c7b0*/  PLOP3.LUT P1, PT, PT, PT, UP0, 0x80, 0x0 ;  /* 0x000000000000781c */ /* 0x000fda0003f2f008 */
[----:B0-----:R-:W-:Y:S05]  /*c7c0*/  @P1 BRA `(.L_x_396) ;  /* 0x0000000000041947 */ /* 0x001fea0003800000 */
[----:B------:R-:W-:Y:S01]  /*c7d0*/  BPT.TRAP 0x1 ;  /* 0x000000040000795c */ /* 0x000fe20000300000 */
.L_x_396:
[----:B------:R-:W-:Y:S05]  /*c7e0*/  @P0 BRA `(.L_x_397) ;  /* 0x0000000000040947 */ /* 0x000fea0003800000 */
[----:B------:R-:W-:Y:S01]  /*c7f0*/  BPT.TRAP 0x1 ;  /* 0x000000040000795c */ /* 0x000fe20000300000 */
.L_x_397:
[--C-:B-1----:R-:W-:Y:S01]  /*c800*/  IMAD R4, R3, 0x2000, R10.reuse ;  /* 0x0000200003047824 */ /* 0x102fe200078e020a */
[----:B------:R-:W-:Y:S01]  /*c810*/  R2UR UR9, R13 ;  /* 0x000000000d0972ca */ /* 0x000fe200000e0000 */
[----:B------:R-:W-:Y:S01]  /*c820*/  IMAD R10, R3, 0x1600, R10 ;  /* 0x00001600030a7824 */ /* 0x000fe200078e020a */
[----:B------:R-:W-:Y:S01]  /*c830*/  UIADD3 UR14, UP0, UR24, 0xf0, URZ ;  /* 0x000000f0180e7890 */ /* 0x000fe2000ff1e03f */
[----:B------:R-:W-:Y:S01]  /*c840*/  VIADD R14, R14, 0xffffffff ;  /* 0xffffffff0e0e7836 */ /* 0x000fe20000000000 */
[----:B------:R-:W-:Y:S01]  /*c850*/  R2UR UR7, R4 ;  /* 0x00000000040772ca */ /* 0x000fe200000e0000 */
[----:B------:R-:W-:Y:S01]  /*c860*/  UIADD3 UR28, UP1, UR24, 0x1f0, URZ ;  /* 0x000001f0181c7890 */ /* 0x000fe2000ff3e03f */
[----:B------:R-:W-:Y:S01]  /*c870*/  R2UR UR8, R10 ;  /* 0x000000000a0872ca */ /* 0x000fe200000e0000 */
[----:B------:R-:W-:Y:S01]  /*c880*/  UIADD3.X UR15, URZ, UR25, URZ, UP0, !UPT ;  /* 0x000000193f0f7290 */ /* 0x000fe200087fe43f */
[----:B------:R-:W-:Y:S01]  /*c890*/  R2UR UR11, R7 ;  /* 0x00000000070b72ca */ /* 0x000fe200000e0000 */
[----:B------:R-:W-:Y:S01]  /*c8a0*/  VIADD R3, R3, 0x1 ;  /* 0x0000000103037836 */ /* 0x000fe20000000000 */
[----:B------:R-:W-:Y:S01]  /*c8b0*/  R2UR UR10, R12 ;  /* 0x000000000c0a72ca */ /* 0x000fe200000e0000 */
[----:B------:R-:W-:Y:S01]  /*c8c0*/  UIADD3.X UR29, URZ, UR25, URZ, UP1, !UPT ;  /* 0x000000193f1d7290 */ /* 0x000fe20008ffe43f */
[----:B------:R-:W-:Y:S01]  /*c8d0*/  R2UR UR12, R11 ;  /* 0x000000000b0c72ca */ /* 0x000fe200000e0000 */
[----:B------:R-:W-:Y:S01]  /*c8e0*/  UMOV UR16, 0x0 ;  /* 0x0000000000107882 */ /* 0x000fe20000000000 */
[----:B------:R-:W-:Y:S01]  /*c8f0*/  R2UR UR20, R6 ;  /* 0x00000000061472ca */ /* 0x000fe200000e0000 */
[----:B------:R-:W-:Y:S01]  /*c900*/  UMOV UR17, 0x10000000 ;  /* 0x1000000000117882 */ /* 0x000fe20000000000 */
[----:B------:R-:W-:Y:S01]  /*c910*/  ISETP.GT.AND P2, PT, R14, 0x1, PT ;  /* 0x000000010e00780c */ /* 0x000fe20003f44270 */
[----:B------:R-:W-:Y:S01]  /*c920*/  UIADD3 UR7, UR7, 0x200, URZ ;  /* 0x0000020007077890 */ /* 0x000fe2000fffe03f */
[----:B------:R-:W-:Y:S01]  /*c930*/  ISETP.NE.AND P1, PT, R3, 0x10, PT ;  /* 0x000000100300780c */ /* 0x000fe20003f25270 */
[----:B------:R-:W-:Y:S01]  /*c940*/  UIADD3 UR18, UR8, 0x20200, URZ ;  /* 0x0002020008127890 */ /* 0x000fe2000fffe03f */
[----:B------:R-:W-:-:S02]  /*c950*/  VIADD R12, R12, 0x20 ;  /* 0x000000200c0c7836 */ /* 0x000fc40000000000 */
[----:B------:R-:W-:Y:S02]  /*c960*/  SEL R5, RZ, 0x1, P1 ;  /* 0x00000001ff057807 */ /* 0x000fe40000800000 */
[----:B------:R-:W-:Y:S01]  /*c970*/  UMOV UR8, UR7 ;  /* 0x0000000700087c82 */ /* 0x000fe20008000000 */
[----:B------:R-:W-:Y:S01]  /*c980*/  SEL R3, R3, RZ, P1 ;  /* 0x000000ff03037207 */ /* 0x000fe20000800000 */
[----:B------:R0:W-:Y:S01]  /*c990*/  UTMALDG.3D [UR8], [UR14], desc[UR16] ;  /* 0x000010080e0075b4 */ /* 0x0001e20008011000 */
[----:B------:R-:W-:Y:S01]  /*c9a0*/  LOP3.LUT R2, R2, R5, RZ, 0x3c, !PT ;  /* 0x0000000502027212 */ /* 0x000fe200078e3cff */
[----:B0-----:R-:W-:Y:S01]  /*c9b0*/  UMOV UR8, UR18 ;  /* 0x0000001200087c82 */ /* 0x001fe20008000000 */
[----:B------:R-:W-:Y:S02]  /*c9c0*/  UMOV UR11, UR20 ;  /* 0x00000014000b7c82 */ /* 0x000fe40008000000 */
[----:B------:R0:W-:Y:S02]  /*c9d0*/  UTMALDG.3D [UR8], [UR28], desc[UR16] ;  /* 0x000010081c0075b4 */ /* 0x0001e40008011000 */
[----:B0-----:R-:W-:Y:S05]  /*c9e0*/  @P2 BRA `(.L_x_398) ;  /* 0xfffffffc00442947 */ /* 0x001fea000383ffff */
.L_x_394:
[----:B------:R-:W-:Y:S05]  /*c9f0*/  BSYNC B1 ;  /* 0x0000000000017941 */ /* 0x000fea0003800000 */
.L_x_393:
[----:B------:R-:W-:Y:S01]  /*ca00*/  LOP3.LUT P4, RZ, R9, 0xff, RZ, 0xc0, !PT ;  /* 0x000000ff09ff7812 */ /* 0x000fe2000788c0ff */
[----:B------:R-:W-:Y:S01]  /*ca10*/  VIADD R0, R0, UR19 ;  /* 0x0000001300007c36 */ /* 0x000fe20008000000 */
[----:B------:R-:W-:Y:S01]  /*ca20*/  ULDC.64 UR8, c[0x0][0x650] ;  /* 0x0001940000087ab9 */ /* 0x000fe20000000a00 */
[----:B------:R-:W-:Y:S01]  /*ca30*/  IMAD.U32 R5, RZ, RZ, UR19 ;  /* 0x00000013ff057e24 */ /* 0x000fe2000f8e00ff */
[----:B------:R-:W-:Y:S01]  /*ca40*/  BSSY B1, `(.L_x_399) ;  /* 0x0000070000017945 */ /* 0x000fe20003800000 */
[----:B------:R-:W-:Y:S01]  /*ca50*/  IMAD.MOV.U32 R11, RZ, RZ, -0x1 ;  /* 0xffffffffff0b7424 */ /* 0x000fe200078e00ff */
[----:B------:R-:W-:Y:S02]  /*ca60*/  ISETP.GT.U32.AND P1, PT, R0, 0xf, PT ;  /* 0x0000000f0000780c */ /* 0x000fe40003f24070 */
[----:B------:R-:W-:Y:S02]  /*ca70*/  SHF.R.U32.HI R2, RZ, 0x4, R0 ;  /* 0x00000004ff027819 */ /* 0x000fe40000011600 */
[----:B------:R-:W-:-:S02]  /*ca80*/  ISETP.LT.U32.AND P1, PT, R5, 0x10, P1 ;  /* 0x000000100500780c */ /* 0x000fc40000f21070 */
[----:B------:R-:W-:Y:S01]  /*ca90*/  LOP3.LUT R2, R2, 0x1, RZ, 0xc0, !PT ;  /* 0x0000000102027812 */ /* 0x000fe200078ec0ff */
[----:B------:R-:W0:Y:S01]  /*caa0*/  @P4 S2R R4, SR_CgaCtaId ;  /* 0x0000000000044919 */ /* 0x000e220000008800 */
[----:B------:R-:W-:Y:S02]  /*cab0*/  @P4 MOV R3, 0x400 ;  /* 0x0000040000034802 */ /* 0x000fe40000000f00 */
[----:B------:R-:W-:Y:S01]  /*cac0*/  ISETP.NE.U32.AND P2, PT, R2, 0x1, PT ;  /* 0x000000010200780c */ /* 0x000fe20003f45070 */
[----:B------:R-:W-:Y:S01]  /*cad0*/  IMAD.U32 R2, RZ, RZ, UR19 ;  /* 0x00000013ff027e24 */ /* 0x000fe2000f8e00ff */
[----:B------:R-:W-:Y:S02]  /*cae0*/  LOP3.LUT R0, R0, 0xf, RZ, 0xc0, !PT ;  /* 0x0000000f00007812 */ /* 0x000fe400078ec0ff */
[----:B------:R-:W-:Y:S02]  /*caf0*/  PRMT R9, RZ, 0x7610, R9 ;  /* 0x00007610ff097816 */ /* 0x000fe40000000009 */
[----:B------:R-:W-:-:S04]  /*cb00*/  ISETP.GT.U32.AND P2, PT, R2, 0xf, !P2 ;  /* 0x0000000f0200780c */ /* 0x000fc80005744070 */
[----:B------:R-:W-:Y:S02]  /*cb10*/  SEL R2, RZ, 0x1, !P2 ;  /* 0x00000001ff027807 */ /* 0x000fe40005000000 */
[----:B0-----:R-:W-:Y:S01]  /*cb20*/  @P4 LEA R3, R4, R3, 0x18 ;  /* 0x0000000304034211 */ /* 0x001fe200078ec0ff */
[----:B------:R-:W-:-:S03]  /*cb30*/  IMAD.MOV.U32 R4, RZ, RZ, -0x1 ;  /* 0xffffffffff047424 */ /* 0x000fc600078e00ff */
[----:B------:R0:W-:Y:S01]  /*cb40*/  @P4 SYNCS.ARRIVE.TRANS64.A1T0 RZ, [R3+URZ+0x118], RZ ;  /* 0x000118ff03ff49a7 */ /* 0x0001e2000810003f */
[----:B------:R-:W-:-:S04]  /*cb50*/  IADD3 R16, P4, R16, UR22, RZ ;  /* 0x0000001610107c10 */ /* 0x000fc8000ff9e0ff */
[----:B------:R-:W-:Y:S02]  /*cb60*/  IADD3.X R17, R17, UR13, RZ, P4, !PT ;  /* 0x0000000d11117c10 */ /* 0x000fe4000a7fe4ff */
[----:B------:R-:W-:Y:S02]  /*cb70*/  ISETP.GE.U32.AND P4, PT, R16, UR8, PT ;  /* 0x0000000810007c0c */ /* 0x000fe4000bf86070 */
[----:B0-----:R-:W-:Y:S02]  /*cb80*/  SEL R3, RZ, 0x1, !P1 ;  /* 0x00000001ff037807 */ /* 0x001fe40004800000 */
[----:B------:R-:W-:Y:S02]  /*cb90*/  ISETP.GE.U32.AND.EX P1, PT, R17, UR9, PT, P4 ;  /* 0x0000000911007c0c */ /* 0x000fe4000bf26140 */
[----:B------:R-:W-:Y:S01]  /*cba0*/  LOP3.LUT R8, R2, R8, R3, 0x96, !PT ;  /* 0x0000000802087212 */ /* 0x000fe200078e9603 */
[----:B------:R-:W-:Y:S01]  /*cbb0*/  IMAD.MOV.U32 R3, RZ, RZ, -0x1 ;  /* 0xffffffffff037424 */ /* 0x000fe200078e00ff */
[----:B------:R-:W-:-:S09]  /*cbc0*/  PRMT R2, RZ, 0x7610, R2 ;  /* 0x00007610ff027816 */ /* 0x000fd20000000002 */
[----:B------:R-:W-:Y:S05]  /*cbd0*/  @P1 BRA `(.L_x_400) ;  /* 0x0000000400581947 */ /* 0x000fea0003800000 */
[----:B------:R-:W-:Y:S01]  /*cbe0*/  ULDC.64 UR8, c[0x0][0x628] ;  /* 0x00018a0000087ab9 */ /* 0x000fe20000000a00 */
[----:B------:R-:W0:Y:S01]  /*cbf0*/  S2R R12, SR_CTAID.X ;  /* 0x00000000000c7919 */ /* 0x000e220000002500 */
[----:B------:R-:W-:Y:S01]  /*cc00*/  ISETP.NE.U32.AND P1, PT, RZ, UR8, PT ;  /* 0x00000008ff007c0c */ /* 0x000fe2000bf25070 */
[----:B------:R-:W-:Y:S01]  /*cc10*/  ULDC UR10, c[0x0][0x630] ;  /* 0x00018c00000a7ab9 */ /* 0x000fe20000000800 */
[----:B------:R-:W-:Y:S01]  /*cc20*/  IMAD.MOV.U32 R2, RZ, RZ, R16 ;  /* 0x000000ffff027224 */ /* 0x000fe200078e0010 */
[----:B------:R-:W1:Y:S01]  /*cc30*/  S2R R10, SR_CTAID.Y ;  /* 0x00000000000a7919 */ /* 0x000e620000002600 */
[----:B------:R-:W-:Y:S01]  /*cc40*/  ISETP.NE.AND.EX P1, PT, RZ, UR9, PT, P1 ;  /* 0x00000009ff007c0c */ /* 0x000fe2000bf25310 */
[----:B------:R-:W-:-:S12]  /*cc50*/  IMAD.MOV.U32 R3, RZ, RZ, R17 ;  /* 0x000000ffff037224 */ /* 0x000fd800078e0011 */
[----:B------:R-:W-:Y:S05]  /*cc60*/  @!P1 BRA `(.L_x_401) ;  /* 0x0000000000289947 */ /* 0x000fea0003800000 */
[----:B------:R-:W-:Y:S02]  /*cc70*/  ULDC UR7, c[0x0][0x634] ;  /* 0x00018d0000077ab9 */ /* 0x000fe40000000800 */
[----:B------:R-:W-:-:S05]  /*cc80*/  IADD3 R7, P1, R16, UR7, RZ ;  /* 0x0000000710077c10 */ /* 0x000fca000ff3e0ff */
[----:B------:R-:W-:-:S04]  /*cc90*/  IMAD.X R11, RZ, RZ, R17, P1 ;  /* 0x000000ffff0b7224 */ /* 0x000fc800008e0611 */
[----:B------:R-:W-:-:S04]  /*cca0*/  IMAD.WIDE.U32 R4, R11, UR8, RZ ;  /* 0x000000080b047c25 */ /* 0x000fc8000f8e00ff */
[----:B------:R-:W-:-:S04]  /*ccb0*/  IMAD.WIDE.U32 R4, P1, R7, UR9, R4 ;  /* 0x0000000907047c25 */ /* 0x000fc8000f820004 */
[----:B------:R-:W-:-:S04]  /*ccc0*/  IMAD.WIDE.U32 R6, R7, UR8, RZ ;  /* 0x0000000807067c25 */ /* 0x000fc8000f8e00ff */
[----:B------:R-:W-:Y:S01]  /*ccd0*/  IMAD.X R3, RZ, RZ, RZ, P1 ;  /* 0x000000ffff037224 */ /* 0x000fe200008e06ff */
[----:B------:R-:W-:Y:S01]  /*cce0*/  IADD3 RZ, P1, R7, R4, RZ ;  /* 0x0000000407ff7210 */ /* 0x000fe20007f3e0ff */
[----:B------:R-:W-:-:S04]  /*ccf0*/  IMAD.MOV.U32 R2, RZ, RZ, R5 ;  /* 0x000000ffff027224 */ /* 0x000fc800078e0005 */
[----:B------:R-:W-:-:S08]  /*cd00*/  IMAD.WIDE.U32.X R2, R11, UR9, R2, P1 ;  /* 0x000000090b027c25 */ /* 0x000fd000088e0402 */
.L_x_401:
[--C-:B------:R-:W-:Y:S01]  /*cd10*/  SHF.R.U64 R11, R2, UR10, R3.reuse ;  /* 0x0000000a020b7c19 */ /* 0x100fe20008001203 */
[----:B------:R-:W-:Y:S01]  /*cd20*/  ULDC.64 UR8, c[0x0][0x620] ;  /* 0x0001880000087ab9 */ /* 0x000fe20000000a00 */
[----:B------:R-:W-:Y:S01]  /*cd30*/  SHF.R.U32.HI R2, RZ, UR10, R3 ;  /* 0x0000000aff027c19 */ /* 0x000fe20008011603 */
[----:B------:R-:W-:Y:S01]  /*cd40*/  ULDC UR7, c[0x0][0x150] ;  /* 0x0000540000077ab9 */ /* 0x000fe20000000800 */
[----:B------:R-:W-:Y:S01]  /*cd50*/  IADD3 R5, P1, RZ, -R11, RZ ;  /* 0x8000000bff057210 */ /* 0x000fe20007f3e0ff */
[----:B------:R-:W2:Y:S01]  /*cd60*/  LDC R7, c[0x0][0x144] ;  /* 0x00005100ff077b82 */ /* 0x000ea20000000800 */
[----:B------:R-:W-:Y:S01]  /*cd70*/  ULDC.64 UR10, c[0x0][0x640] ;  /* 0x00019000000a7ab9 */ /* 0x000fe20000000a00 */
[----:B------:R-:W-:Y:S02]  /*cd80*/  UISETP.NE.AND UP0, UPT, UR60, URZ, UPT ;  /* 0x0000003f3c00728c */ /* 0x000fe4000bf05270 */
[----:B------:R-:W-:Y:S01]  /*cd90*/  IMAD.X R2, RZ, RZ, ~R2, P1 ;  /* 0x000000ffff027224 */ /* 0x000fe200008e0e02 */
[----:B------:R-:W-:-:S03]  /*cda0*/  ISETP.NE.U32.AND P1, PT, RZ, UR10, PT ;  /* 0x0000000aff007c0c */ /* 0x000fc6000bf25070 */
[----:B------:R-:W-:Y:S01]  /*cdb0*/  IMAD R4, R2, UR8, RZ ;  /* 0x0000000802047c24 */ /* 0x000fe2000f8e02ff */
[----:B------:R-:W3:Y:S01]  /*cdc0*/  LDC R15, c[0x0][0x148] ;  /* 0x00005200ff0f7b82 */ /* 0x000ee20000000800 */
[C---:B------:R-:W-:Y:S01]  /*cdd0*/  IMAD.WIDE.U32 R2, R5.reuse, UR8, R16 ;  /* 0x0000000805027c25 */ /* 0x040fe2000f8e0010 */
[----:B------:R-:W-:Y:S01]  /*cde0*/  ULDC UR8, c[0x0][0x154] ;  /* 0x0000550000087ab9 */ /* 0x000fe20000000800 */
[----:B------:R-:W-:Y:S02]  /*cdf0*/  ISETP.NE.AND.EX P1, PT, RZ, UR11, PT, P1 ;  /* 0x0000000bff007c0c */ /* 0x000fe4000bf25310 */
[----:B------:R-:W-:Y:S01]  /*ce00*/  IMAD R5, R5, UR9, R4 ;  /* 0x0000000905057c24 */ /* 0x000fe2000f8e0204 */
[----:B0-----:R-:W-:Y:S01]  /*ce10*/  I2FP.F32.U32 R4, R12 ;  /* 0x0000000c00047245 */ /* 0x001fe20000201000 */
[----:B------:R-:W-:Y:S01]  /*ce20*/  ULDC UR9, c[0x0][0x608] ;  /* 0x0001820000097ab9 */ /* 0x000fe20000000800 */
[----:B------:R-:W-:Y:S01]  /*ce30*/  PLOP3.LUT P2, PT, PT, PT, UP0, 0x80, 0x0 ;  /* 0x000000000000781c */ /* 0x000fe20003f4f008 */
[----:B------:R-:W-:-:S02]  /*ce40*/  IMAD.IADD R3, R3, 0x1, R5 ;  /* 0x0000000103037824 */ /* 0x000fc400078e0205 */
[----:B------:R-:W-:Y:S01]  /*ce50*/  FMUL R4, R4, UR7 ;  /* 0x0000000704047c20 */ /* 0x000fe20008400000 */
[----:B------:R-:W-:Y:S02]  /*ce60*/  ULDC UR7, c[0x0][0x618] ;  /* 0x0001860000077ab9 */ /* 0x000fe40000000800 */
[--C-:B------:R-:W-:Y:S02]  /*ce70*/  SHF.R.U64 R13, R2, UR7, R3.reuse ;  /* 0x00000007020d7c19 */ /* 0x100fe40008001203 */
[----:B-1----:R-:W-:Y:S01]  /*ce80*/  I2FP.F32.U32 R2, R10 ;  /* 0x0000000a00027245 */ /* 0x002fe20000201000 */
[----:B------:R-:W0:Y:S04]  /*ce90*/  F2I.U32.TRUNC.NTZ R4, R4 ;  /* 0x0000000400047305 */ /* 0x000e28000020f000 */
[----:B------:R-:W-:Y:S01]  /*cea0*/  FMUL R5, R2, UR8 ;  /* 0x0000000802057c20 */ /* 0x000fe20008400000 */
[----:B------:R-:W-:Y:S01]  /*ceb0*/  SHF.R.U32.HI R2, RZ, UR7, R3 ;  /* 0x00000007ff027c19 */ /* 0x000fe20008011603 */
[----:B------:R-:W-:-:S02]  /*cec0*/  ULDC UR7, c[0x0][0x658] ;  /* 0x0001960000077ab9 */ /* 0x000fc40000000800 */
[----:B------:R1:W4:Y:S01]  /*ced0*/  F2I.U32.TRUNC.NTZ R20, R5 ;  /* 0x0000000500147305 */ /* 0x000322000020f000 */
[--C-:B------:R-:W-:Y:S02]  /*cee0*/  SHF.R.U64 R18, R13, UR9, R2.reuse ;  /* 0x000000090d127c19 */ /* 0x100fe40008001202 */
[----:B------:R-:W-:-:S04]  /*cef0*/  SHF.R.U32.HI R3, RZ, UR9, R2 ;  /* 0x00000009ff037c19 */ /* 0x000fc80008011602 */
[--C-:B------:R-:W-:Y:S01]  /*cf00*/  SHF.R.U64 R14, R18, UR7, R3.reuse ;  /* 0x00000007120e7c19 */ /* 0x100fe20008001203 */
[----:B0-----:R-:W-:Y:S01]  /*cf10*/  IMAD.MOV R4, RZ, RZ, -R4 ;  /* 0x000000ffff047224 */ /* 0x001fe200078e0a04 */
[----:B------:R-:W-:-:S03]  /*cf20*/  SHF.R.U32.HI R3, RZ, UR7, R3 ;  /* 0x00000007ff037c19 */ /* 0x000fc60008011603 */
[----:B--2---:R-:W-:Y:S02]  /*cf30*/  IMAD R12, R7, R4, R12 ;  /* 0x00000004070c7224 */ /* 0x004fe400078e020c */
[----:B------:R-:W-:Y:S01]  /*cf40*/  IMAD.MOV.U32 R2, RZ, RZ, R14 ;  /* 0x000000ffff027224 */ /* 0x000fe200078e000e */
[----:B-1--4-:R-:W-:Y:S06]  /*cf50*/  @!P1 BRA `(.L_x_402) ;  /* 0x0000000000289947 */ /* 0x012fec0003800000 */
        /* <DEDUP_REMOVED lines=10> */
.L_x_402:
[----:B------:R-:W-:Y:S01]  /*d000*/  ULDC UR7, c[0x0][0x648] ;  /* 0x0001920000077ab9 */ /* 0x000fe20000000800 */
[----:B------:R-:W-:Y:S01]  /*d010*/  IMAD.MOV R20, RZ, RZ, -R20 ;  /* 0x000000ffff147224 */ /* 0x000fe200078e0a14 */
[----:B------:R-:W-:Y:S01]  /*d020*/  SHF.R.U64 R3, R2, UR7, R3 ;  /* 0x0000000702037c19 */ /* 0x000fe20008001203 */
[----:B------:R-:W-:Y:S01]  /*d030*/  ULDC UR7, c[0x0][0x638] ;  /* 0x00018e0000077ab9 */ /* 0x000fe20000000800 */
[----:B------:R-:W-:Y:S01]  /*d040*/  LOP3.LUT R2, R18, UR6, RZ, 0xc0, !PT ;  /* 0x0000000612027c12 */ /* 0x000fe2000f8ec0ff */
[----:B------:R-:W-:Y:S01]  /*d050*/  UISETP.NE.AND UP0, UPT, UR60, URZ, UPT ;  /* 0x0000003f3c00728c */ /* 0x000fe2000bf05270 */
[----:B------:R-:W-:Y:S01]  /*d060*/  LOP3.LUT R13, R13, UR4, RZ, 0xc0, !PT ;  /* 0x000000040d0d7c12 */ /* 0x000fe2000f8ec0ff */
[----:B------:R-:W-:Y:S01]  /*d070*/  IMAD.MOV R5, RZ, RZ, -R3 ;  /* 0x000000ffff057224 */ /* 0x000fe200078e0a03 */
[----:B------:R-:W-:Y:S01]  /*d080*/  ULDC UR8, c[0x0][0x610] ;  /* 0x0001840000087ab9 */ /* 0x000fe20000000800 */
[----:B---3--:R-:W-:Y:S02]  /*d090*/  @P2 IMAD R12, R15, R20, R10 ;  /* 0x000000140f0c2224 */ /* 0x008fe400078e020a */
[----:B------:R-:W-:Y:S01]  /*d0a0*/  IMAD R3, R3, UR5, R2 ;  /* 0x0000000503037c24 */ /* 0x000fe2000f8e0202 */
[----:B------:R-:W-:Y:S01]  /*d0b0*/  PLOP3.LUT P1, PT, PT, PT, UP0, 0x40, 0x0 ;  /* 0x000000000000781c */ /* 0x000fe20003f2e808 */
[----:B------:R-:W-:Y:S01]  /*d0c0*/  IMAD R14, R5, UR7, R14 ;  /* 0x00000007050e7c24 */ /* 0x000fe2000f8e020e */
[----:B------:R-:W-:Y:S01]  /*d0d0*/  ULDC UR7, c[0x0][0x600] ;  /* 0x0001800000077ab9 */ /* 0x000fe20000000800 */
[----:B------:R-:W-:Y:S01]  /*d0e0*/  IMAD R3, R3, UR8, R12 ;  /* 0x0000000803037c24 */ /* 0x000fe2000f8e020c */
[----:B------:R-:W-:Y:S01]  /*d0f0*/  PLOP3.LUT P2, PT, PT, PT, UP0, 0x40, 0x0 ;  /* 0x000000000000781c */ /* 0x000fe20003f4e808 */
[----:B------:R-:W-:-:S02]  /*d100*/  IMAD R14, R14, UR7, R13 ;  /* 0x000000070e0e7c24 */ /* 0x000fc4000f8e020d */
[----:B------:R-:W-:-:S03]  /*d110*/  IMAD.MOV.U32 R2, RZ, RZ, 0x1 ;  /* 0x00000001ff027424 */ /* 0x000fc600078e00ff */
[----:B------:R-:W-:Y:S02]  /*d120*/  SEL R4, R14, R3, P1 ;  /* 0x000000030e047207 */ /* 0x000fe40000800000 */
[----:B------:R-:W-:-:S07]  /*d130*/  SEL R3, R3, R14, P2 ;  /* 0x0000000e03037207 */ /* 0x000fce0001000000 */
.L_x_400:
[----:B------:R-:W-:Y:S05]  /*d140*/  BSYNC B1 ;  /* 0x0000000000017941 */ /* 0x000fea0003800000 */
.L_x_399:
[----:B------:R-:W-:-:S13]  /*d150*/  LOP3.LUT P1, RZ, R2, 0xff, RZ, 0xc0, !PT ;  /* 0x000000ff02ff7812 */ /* 0x000fda000782c0ff */
[----:B------:R-:W-:Y:S05]  /*d160*/  @P1 BRA `(.L_x_403) ;  /* 0xfffffff400301947 */ /* 0x000fea000383ffff */
[----:B------:R-:W-:Y:S05]  /*d170*/  BSYNC B0 ;  /* 0x0000000000007941 */ /* 0x000fea0003800000 */
.L_x_391:
[----:B------:R-:W-:-:S03]  /*d180*/  UMOV UR7, 0xffffffff ;  /* 0xffffffff00077882 */ /* 0x000fc60000000000 */
[----:B------:R-:W-:Y:S05]  /*d190*/  BRA.DIV UR7, `(.L_x_404) ;  /* 0x0000000a07cc7947 */ /* 0x000fea000b800000 */
[----:B------:R-:W-:-:S13]  /*d1a0*/  ELECT P6, URZ, PT ;  /* 0x00000000003f782f */ /* 0x000fda00038c0000 */
.L_x_430:
[----:B------:R-:W-:Y:S04]  /*d1b0*/  BSSY B0, `(.L_x_405) ;  /* 0x0000098000007945 */ /* 0x000fe80003800000 */
[----:B------:R-:W-:Y:S05]  /*d1c0*/  @!P6 BRA `(.L_x_406) ;  /* 0x000000080058e947 */ /* 0x000fea0003800000 */
[----:B------:R-:W-:-:S04]  /*d1d0*/  ULOP3.LUT UR7, UR39, 0x2, URZ, 0xfc, !UPT ;  /* 0x0000000227077892 */ /* 0x000fc8000f8efc3f */
[----:B------:R-:W-:-:S06]  /*d1e0*/  UISETP.NE.AND UP0, UPT, UR7, 0x3, UPT ;  /* 0x000000030700788c */ /* 0x000fcc000bf05270 */
[----:B------:R-:W-:-:S13]  /*d1f0*/  PLOP3.LUT P0, PT, PT, PT, UP0, 0x80, 0x0 ;  /* 0x000000000000781c */ /* 0x000fda0003f0f008 */
[----:B------:R-:W-:Y:S05]  /*d200*/  @!P0 BRA `(.L_x_407) ;  /* 0x0000000000048947 */ /* 0x000fea0003800000 */
[----:B------:R-:W-:Y:S01]  /*d210*/  BPT.TRAP 0x1 ;  /* 0x000000040000795c */ /* 0x000fe20000300000 */
.L_x_407:
[----:B------:R-:W0:Y:S01]  /*d220*/  S2R R3, SR_CgaCtaId ;  /* 0x0000000000037919 */ /* 0x000e220000008800 */
[----:B------:R-:W-:-:S04]  /*d230*/  MOV R2, 0x400 ;  /* 0x0000040000027802 */ /* 0x000fc80000000f00 */
[----:B0-----:R-:W-:Y:S02]  /*d240*/  LEA R3, R3, R2, 0x18 ;  /* 0x0000000203037211 */ /* 0x001fe400078ec0ff */
[----:B------:R-:W-:-:S03]  /*d250*/  SHF.L.U32 R2, R8, 0x1f, RZ ;  /* 0x0000001f08027819 */ /* 0x000fc600000006ff */
[----:B------:R-:W-:-:S04]  /*d260*/  VIADD R3, R3, 0x80 ;  /* 0x0000008003037836 */ /* 0x000fc80000000000 */
[C---:B------:R-:W-:Y:S02]  /*d270*/  IMAD R7, R0.reuse, 0x8, R3 ;  /* 0x0000000800077824 */ /* 0x040fe400078e0203 */
[----:B------:R-:W-:Y:S02]  /*d280*/  VIADD R0, R0, 0x1 ;  /* 0x0000000100007836 */ /* 0x000fe40000000000 */
[----:B------:R-:W0:Y:S03]  /*d290*/  SYNCS.PHASECHK.TRANS64.TRYWAIT P0, [R7+URZ], R2 ;  /* 0x00000002070075a7 */ /* 0x000e26000800017f */
[----:B------:R-:W-:-:S04]  /*d2a0*/  ISETP.NE.AND P1, PT, R0, 0x10, PT ;  /* 0x000000100000780c */ /* 0x000fc80003f25270 */
[----:B------:R-:W-:Y:S02]  /*d2b0*/  SEL R5, RZ, 0x1, P1 ;  /* 0x00000001ff057807 */ /* 0x000fe40000800000 */
[----:B------:R-:W-:Y:S02]  /*d2c0*/  SEL R0, R0, RZ, P1 ;  /* 0x000000ff00007207 */ /* 0x000fe40000800000 */
[----:B------:R-:W-:-:S03]  /*d2d0*/  LOP3.LUT R5, R8, R5, RZ, 0x3c, !PT ;  /* 0x0000000508057212 */ /* 0x000fc600078e3cff */
[----:B------:R-:W-:Y:S01]  /*d2e0*/  IMAD R9, R0, 0x8, R3 ;  /* 0x0000000800097824 */ /* 0x000fe200078e0203 */
[----:B------:R-:W-:Y:S01]  /*d2f0*/  SHF.L.U32 R4, R5, 0x1f, RZ ;  /* 0x0000001f05047819 */ /* 0x000fe200000006ff */
[----:B0-----:R-:W-:Y:S06]  /*d300*/  @!P0 BRA `(.L_x_408) ;  /* 0x0000000800908947 */ /* 0x001fec0003800000 */
.L_x_431:
[----:B------:R-:W1:Y:S01]  /*d310*/  SYNCS.PHASECHK.TRANS64.TRYWAIT P0, [R9+URZ], R4 ;  /* 0x00000004090075a7 */ /* 0x000e62000800017f */
[----:B------:R-:W-:-:S05]  /*d320*/  VIADD R0, R0, 0x1 ;  /* 0x0000000100007836 */ /* 0x000fca0000000000 */
[----:B------:R-:W-:-:S04]  /*d330*/  ISETP.NE.AND P1, PT, R0, 0x10, PT ;  /* 0x000000100000780c */ /* 0x000fc80003f25270 */
[----:B0-----:R-:W-:Y:S02]  /*d340*/  SEL R2, RZ, 0x1, P1 ;  /* 0x00000001ff027807 */ /* 0x001fe40000800000 */
[----:B------:R-:W-:Y:S02]  /*d350*/  SEL R0, R0, RZ, P1 ;  /* 0x000000ff00007207 */ /* 0x000fe40000800000 */
[----:B------:R-:W-:-:S03]  /*d360*/  LOP3.LUT R7, R5, R2, RZ, 0x3c, !PT ;  /* 0x0000000205077212 */ /* 0x000fc600078e3cff */
[----:B------:R-:W-:Y:S01]  /*d370*/  IMAD R6, R0, 0x8, R3 ;  /* 0x0000000800067824 */ /* 0x000fe200078e0203 */
[----:B------:R-:W-:Y:S01]  /*d380*/  SHF.L.U32 R5, R7, 0x1f, RZ ;  /* 0x0000001f07057819 */ /* 0x000fe200000006ff */
[----:B-1----:R-:W-:Y:S06]  /*d390*/  @!P0 BRA `(.L_x_409) ;  /* 0x0000000800808947 */ /* 0x002fec0003800000 */
.L_x_432:
[----:B------:R-:W1:Y:S01]  /*d3a0*/  SYNCS.PHASECHK.TRANS64.TRYWAIT P0, [R6+URZ], R5 ;  /* 0x00000005060075a7 */ /* 0x000e62000800017f */
[----:B------:R-:W-:-:S05]  /*d3b0*/  VIADD R0, R0, 0x1 ;  /* 0x0000000100007836 */ /* 0x000fca0000000000 */
[----:B------:R-:W-:-:S04]  /*d3c0*/  ISETP.NE.AND P1, PT, R0, 0x10, PT ;  /* 0x000000100000780c */ /* 0x000fc80003f25270 */
[----:B------:R-:W-:Y:S02]  /*d3d0*/  SEL R2, RZ, 0x1, P1 ;  /* 0x00000001ff027807 */ /* 0x000fe40000800000 */
[----:B------:R-:W-:Y:S02]  /*d3e0*/  SEL R0, R0, RZ, P1 ;  /* 0x000000ff00007207 */ /* 0x000fe40000800000 */
[----:B------:R-:W-:-:S03]  /*d3f0*/  LOP3.LUT R7, R7, R2, RZ, 0x3c, !PT ;  /* 0x0000000207077212 */ /* 0x000fc600078e3cff */
[----:B0-----:R-:W-:Y:S01]  /*d400*/  IMAD R9, R0, 0x8, R3 ;  /* 0x0000000800097824 */ /* 0x001fe200078e0203 */
[----:B------:R-:W-:Y:S01]  /*d410*/  SHF.L.U32 R4, R7, 0x1f, RZ ;  /* 0x0000001f07047819 */ /* 0x000fe200000006ff */
[----:B-1----:R-:W-:Y:S06]  /*d420*/  @!P0 BRA `(.L_x_410) ;  /* 0x0000000800708947 */ /* 0x002fec0003800000 */
.L_x_433:
        /* <DEDUP_REMOVED lines=9> */
.L_x_434:
        /* <DEDUP_REMOVED lines=9> */
.L_x_435:
        /* <DEDUP_REMOVED lines=9> */
.L_x_436:
        /* <DEDUP_REMOVED lines=9> */
.L_x_437:
        /* <DEDUP_REMOVED lines=9> */
.L_x_438:
        /* <DEDUP_REMOVED lines=9> */
.L_x_439:
        /* <DEDUP_REMOVED lines=9> */
.L_x_440:
        /* <DEDUP_REMOVED lines=9> */
.L_x_441:
        /* <DEDUP_REMOVED lines=9> */
.L_x_442:
        /* <DEDUP_REMOVED lines=9> */
.L_x_443:
        /* <DEDUP_REMOVED lines=9> */
.L_x_444:
[----:B------:R-:W1:Y:S01]  /*da60*/  SYNCS.PHASECHK.TRANS64.TRYWAIT P0, [R6+URZ], R5 ;  /* 0x00000005060075a7 */ /* 0x000e62000800017f */
[----:B------:R-:W-:-:S05]  /*da70*/  VIADD R0, R0, 0x1 ;  /* 0x0000000100007836 */ /* 0x000fca0000000000 */
[----:B------:R-:W-:-:S04]  /*da80*/  ISETP.NE.AND P1, PT, R0, 0x10, PT ;  /* 0x000000100000780c */ /* 0x000fc80003f25270 */
[----:B------:R-:W-:Y:S02]  /*da90*/  SEL R2, RZ, 0x1, P1 ;  /* 0x00000001ff027807 */ /* 0x000fe40000800000 */
[----:B------:R-:W-:Y:S02]  /*daa0*/  SEL R0, R0, RZ, P1 ;  /* 0x000000ff00007207 */ /* 0x000fe40000800000 */
[----:B------:R-:W-:Y:S01]  /*dab0*/  LOP3.LUT R2, R7, R2, RZ, 0x3c, !PT ;  /* 0x0000000207027212 */ /* 0x000fe200078e3cff */
[----:B-1----:R-:W-:Y:S06]  /*dac0*/  @!P0 BRA `(.L_x_422) ;  /* 0x0000000400b88947 */ /* 0x002fec0003800000 */
.L_x_445:
[----:B------:R-:W-:Y:S01]  /*dad0*/  IMAD R3, R0, 0x8, R3 ;  /* 0x0000000800037824 */ /* 0x000fe200078e0203 */
[----:B------:R-:W-:-:S07]  /*dae0*/  SHF.L.U32 R0, R2, 0x1f, RZ ;  /* 0x0000001f02007819 */ /* 0x000fce00000006ff */
.L_x_423:
[----:B--2---:R2:W3:Y:S02]  /*daf0*/  SYNCS.PHASECHK.TRANS64.TRYWAIT P0, [R3+URZ], R0 ;  /* 0x00000000030075a7 */ /* 0x0044e4000800017f */
[----:B---3--:R-:W-:Y:S05]  /*db00*/  @!P0 NANOSLEEP.SYNCS 0x989680 ;  /* 0x009896800000895d */ /* 0x008fea0003900000 */
[----:B------:R-:W3:Y:S02]  /*db10*/  @!P0 SYNCS.PHASECHK.TRANS64 P0, [R3+URZ], R0 ;  /* 0x00000000030085a7 */ /* 0x000ee4000800007f */
[----:B---3--:R-:W-:Y:S05]  /*db20*/  @!P0 BRA `(.L_x_423) ;  /* 0xfffffffc00f08947 */ /* 0x008fea000383ffff */
.L_x_406:
[----:B------:R-:W-:Y:S05]  /*db30*/  BSYNC B0 ;  /* 0x0000000000007941 */ /* 0x000fea0003800000 */
.L_x_405:
[----:B------:R-:W-:Y:S05]  /*db40*/  EXIT ;  /* 0x000000000000794d */ /* 0x000fea0003800000 */
.L_x_18:
[----:B---3--:R3:W4:Y:S02]  /*db50*/  SYNCS.PHASECHK.TRANS64.TRYWAIT P1, [R3+URZ], R0 ;  /* 0x00000000030075a7 */ /* 0x008724000802017f */
[----:B----4-:R-:W-:Y:S05]  /*db60*/  @!P1 NANOSLEEP.SYNCS 0x989680 ;  /* 0x009896800000995d */ /* 0x010fea0003900000 */
[----:B------:R-:W4:Y:S02]  /*db70*/  @!P1 SYNCS.PHASECHK.TRANS64 P1, [R3+URZ], R0 ;  /* 0x00000000030095a7 */ /* 0x000f24000802007f */
[----:B----4-:R-:W-:Y:S05]  /*db80*/  @!P1 BRA `(.L_x_18) ;  /* 0xfffffffc00f09947 */ /* 0x010fea000383ffff */
[----:B------:R-:W-:Y:S05]  /*db90*/  BRA `(.L_x_17) ;  /* 0xffffff3800847947 */ /* 0x000fea000383ffff */
.L_x_23:
[----:B-1----:R-:W-:-:S04]  /*dba0*/  IMAD.U32 R4, RZ, RZ, UR8 ;  /* 0x00000008ff047e24 */ /* 0x002fc8000f8e00ff */
[----:B------:R1:W2:Y:S03]  /*dbb0*/  SYNCS.PHASECHK.TRANS64.TRYWAIT P1, [R4+URZ], R3 ;  /* 0x00000003040075a7 */ /* 0x0002a6000802017f */
[----:B--2---:R-:W-:Y:S05]  /*dbc0*/  @!P1 NANOSLEEP.SYNCS 0x989680 ;  /* 0x009896800000995d */ /* 0x004fea0003900000 */
[----:B------:R-:W2:Y:S02]  /*dbd0*/  @!P1 SYNCS.PHASECHK.TRANS64 P1, [R4+URZ], R3 ;  /* 0x00000003040095a7 */ /* 0x000ea4000802007f */
[----:B--2---:R-:W-:Y:S05]  /*dbe0*/  @!P1 BRA `(.L_x_23) ;  /* 0xfffffffc00ec9947 */ /* 0x004fea000383ffff */
[----:B------:R-:W-:Y:S05]  /*dbf0*/  BRA `(.L_x_22) ;  /* 0xffffff4000fc7947 */ /* 0x000fea000383ffff */
.L_x_392:
[----:B------:R-:W-:Y:S01]  /*dc00*/  BSSY B1, `(.L_x_424) ;  /* 0x0000006000017945 */ /* 0x000fe20003800000 */
[----:B------:R-:W-:-:S07]  /*dc10*/  IMAD.MOV.U32 R15, RZ, RZ, -0x1 ;  /* 0xffffffffff0f7424 */ /* 0x000fce00078e00ff */
[----:B------:R-:W-:Y:S05]  /*dc20*/  WARPSYNC.COLLECTIVE R15, `(.L_x_425) ;  /* 0x000000000f0c7348 */ /* 0x000fea0003c00000 */
[----:B------:R-:W-:Y:S02]  /*dc30*/  ELECT P6, UR62, PT ;  /* 0x00000000003e782f */ /* 0x000fe400038c0000 */
[----:B------:R-:W-:Y:S01]  /*dc40*/  MOV R14, UR62 ;  /* 0x0000003e000e7c02 */ /* 0x000fe20008000f00 */
[----:B------:R-:W-:Y:S10]  /*dc50*/  ENDCOLLECTIVE ;  /* 0x000000000000791b */ /* 0x000ff40003800000 */
.L_x_425:
[----:B------:R-:W-:Y:S05]  /*dc60*/  BSYNC B1 ;  /* 0x0000000000017941 */ /* 0x000fea0003800000 */
.L_x_424:
[----:B------:R-:W-:Y:S05]  /*dc70*/  BRA `(.L_x_426) ;  /* 0xffffffe800787947 */ /* 0x000fea000383ffff */
.L_x_395:
[----:B-1----:R1:W2:Y:S02]  /*dc80*/  SYNCS.PHASECHK.TRANS64.TRYWAIT P1, [R13+URZ+0x80], R4 ;  /* 0x000080040d0075a7 */ /* 0x0022a4000802017f */
[----:B--2---:R-:W-:Y:S05]  /*dc90*/  @!P1 NANOSLEEP.SYNCS 0x989680 ;  /* 0x009896800000995d */ /* 0x004fea0003900000 */
[----:B------:R-:W2:Y:S02]  /*dca0*/  @!P1 SYNCS.PHASECHK.TRANS64 P1, [R13+URZ+0x80], R4 ;  /* 0x000080040d0095a7 */ /* 0x000ea4000802007f */
[----:B--2---:R-:W-:Y:S05]  /*dcb0*/  @!P1 BRA `(.L_x_395) ;  /* 0xfffffffc00f09947 */ /* 0x004fea000383ffff */
[----:B------:R-:W-:Y:S05]  /*dcc0*/  BRA `(.L_x_427) ;  /* 0xffffffe800ac7947 */ /* 0x000fea000383ffff */
.L_x_404:
[----:B------:R-:W-:Y:S01]  /*dcd0*/  BSSY B0, `(.L_x_428) ;  /* 0x0000006000007945 */ /* 0x000fe20003800000 */
[----:B------:R-:W-:-:S07]  /*dce0*/  IMAD.MOV.U32 R15, RZ, RZ, -0x1 ;  /* 0xffffffffff0f7424 */ /* 0x000fce00078e00ff */
[----:B------:R-:W-:Y:S05]  /*dcf0*/  WARPSYNC.COLLECTIVE R15, `(.L_x_429) ;  /* 0x000000000f0c7348 */ /* 0x000fea0003c00000 */
[----:B------:R-:W-:Y:S02]  /*dd00*/  ELECT P6, UR62, PT ;  /* 0x00000000003e782f */ /* 0x000fe400038c0000 */
[----:B------:R-:W-:Y:S01]  /*dd10*/  MOV R14, UR62 ;  /* 0x0000003e000e7c02 */ /* 0x000fe20008000f00 */
[----:B------:R-:W-:Y:S10]  /*dd20*/  ENDCOLLECTIVE ;  /* 0x000000000000791b */ /* 0x000ff40003800000 */
.L_x_429:
[----:B------:R-:W-:Y:S05]  /*dd30*/  BSYNC B0 ;  /* 0x0000000000007941 */ /* 0x000fea0003800000 */
.L_x_428:
[----:B------:R-:W-:Y:S05]  /*dd40*/  BRA `(.L_x_430) ;  /* 0xfffffff400187947 */ /* 0x000fea000383ffff */
.L_x_408:
[----:B0-----:R0:W1:Y:S02]  /*dd50*/  SYNCS.PHASECHK.TRANS64.TRYWAIT P0, [R7+URZ], R2 ;  /* 0x00000002070075a7 */ /* 0x001064000800017f */
[----:B-1----:R-:W-:Y:S05]  /*dd60*/  @!P0 NANOSLEEP.SYNCS 0x989680 ;  /* 0x009896800000895d */ /* 0x002fea0003900000 */
[----:B------:R-:W1:Y:S02]  /*dd70*/  @!P0 SYNCS.PHASECHK.TRANS64 P0, [R7+URZ], R2 ;  /* 0x00000002070085a7 */ /* 0x000e64000800007f */
[----:B-1----:R-:W-:Y:S05]  /*dd80*/  @!P0 BRA `(.L_x_408) ;  /* 0xfffffffc00f08947 */ /* 0x002fea000383ffff */
[----:B------:R-:W-:Y:S05]  /*dd90*/  BRA `(.L_x_431) ;  /* 0xfffffff4005c7947 */ /* 0x000fea000383ffff */
.L_x_409:
[----:B0-----:R0:W1:Y:S02]  /*dda0*/  SYNCS.PHASECHK.TRANS64.TRYWAIT P0, [R9+URZ], R4 ;  /* 0x00000004090075a7 */ /* 0x001064000800017f */
[----:B-1----:R-:W-:Y:S05]  /*ddb0*/  @!P0 NANOSLEEP.SYNCS 0x989680 ;  /* 0x009896800000895d */ /* 0x002fea0003900000 */
[----:B------:R-:W1:Y:S02]  /*ddc0*/  @!P0 SYNCS.PHASECHK.TRANS64 P0, [R9+URZ], R4 ;  /* 0x00000004090085a7 */ /* 0x000e64000800007f */
[----:B-1----:R-:W-:Y:S05]  /*ddd0*/  @!P0 BRA `(.L_x_409) ;  /* 0xfffffffc00f08947 */ /* 0x002fea000383ffff */
[----:B------:R-:W-:Y:S05]  /*dde0*/  BRA `(.L_x_432) ;  /* 0xfffffff4006c7947 */ /* 0x000fea000383ffff */
.L_x_410:
[----:B0-----:R0:W1:Y:S02]  /*ddf0*/  SYNCS.PHASECHK.TRANS64.TRYWAIT P0, [R6+URZ], R5 ;  /* 0x00000005060075a7 */ /* 0x001064000800017f */
[----:B-1----:R-:W-:Y:S05]  /*de00*/  @!P0 NANOSLEEP.SYNCS 0x989680 ;  /* 0x009896800000895d */ /* 0x002fea0003900000 */
[----:B------:R-:W1:Y:S02]  /*de10*/  @!P0 SYNCS.PHASECHK.TRANS64 P0, [R6+URZ], R5 ;  /* 0x00000005060085a7 */ /* 0x000e64000800007f */
[----:B-1----:R-:W-:Y:S05]  /*de20*/  @!P0 BRA `(.L_x_410) ;  /* 0xfffffffc00f08947 */ /* 0x002fea000383ffff */
[----:B------:R-:W-:Y:S05]  /*de30*/  BRA `(.L_x_433) ;  /* 0xfffffff4007c7947 */ /* 0x000fea000383ffff */
.L_x_411:
[----:B0-----:R0:W1:Y:S02]  /*de40*/  SYNCS.PHASECHK.TRANS64.TRYWAIT P0, [R9+URZ], R4 ;  /* 0x00000004090075a7 */ /* 0x001064000800017f */
[----:B-1----:R-:W-:Y:S05]  /*de50*/  @!P0 NANOSLEEP.SYNCS 0x989680 ;  /* 0x009896800000895d */ /* 0x002fea0003900000 */
[----:B------:R-:W1:Y:S02]  /*de60*/  @!P0 SYNCS.PHASECHK.TRANS64 P0, [R9+URZ], R4 ;  /* 0x00000004090085a7 */ /* 0x000e64000800007f */
[----:B-1----:R-:W-:Y:S05]  /*de70*/  @!P0 BRA `(.L_x_411) ;  /* 0xfffffffc00f08947 */ /* 0x002fea000383ffff */
[----:B------:R-:W-:Y:S05]  /*de80*/  BRA `(.L_x_434) ;  /* 0xfffffff4008c7947 */ /* 0x000fea000383ffff */
.L_x_412:
[----:B0-----:R0:W1:Y:S02]  /*de90*/  SYNCS.PHASECHK.TRANS64.TRYWAIT P0, [R6+URZ], R5 ;  /* 0x00000005060075a7 */ /* 0x001064000800017f */
[----:B-1----:R-:W-:Y:S05]  /*dea0*/  @!P0 NANOSLEEP.SYNCS 0x989680 ;  /* 0x009896800000895d */ /* 0x002fea0003900000 */
[----:B------:R-:W1:Y:S02]  /*deb0*/  @!P0 SYNCS.PHASECHK.TRANS64 P0, [R6+URZ], R5 ;  /* 0x00000005060085a7 */ /* 0x000e64000800007f */
[----:B-1----:R-:W-:Y:S05]  /*dec0*/  @!P0 BRA `(.L_x_412) ;  /* 0xfffffffc00f08947 */ /* 0x002fea000383ffff */
[----:B------:R-:W-:Y:S05]  /*ded0*/  BRA `(.L_x_435) ;  /* 0xfffffff4009c7947 */ /* 0x000fea000383ffff */
.L_x_413:
[----:B0-----:R0:W1:Y:S02]  /*dee0*/  SYNCS.PHASECHK.TRANS64.TRYWAIT P0, [R9+URZ], R4 ;  /* 0x00000004090075a7 */ /* 0x001064000800017f */
[----:B-1----:R-:W-:Y:S05]  /*def0*/  @!P0 NANOSLEEP.SYNCS 0x989680 ;  /* 0x009896800000895d */ /* 0x002fea0003900000 */
[----:B------:R-:W1:Y:S02]  /*df00*/  @!P0 SYNCS.PHASECHK.TRANS64 P0, [R9+URZ], R4 ;  /* 0x00000004090085a7 */ /* 0x000e64000800007f */
[----:B-1----:R-:W-:Y:S05]  /*df10*/  @!P0 BRA `(.L_x_413) ;  /* 0xfffffffc00f08947 */ /* 0x002fea000383ffff */
[----:B------:R-:W-:Y:S05]  /*df20*/  BRA `(.L_x_436) ;  /* 0xfffffff400ac7947 */ /* 0x000fea000383ffff */
.L_x_414:
[----:B0-----:R0:W1:Y:S02]  /*df30*/  SYNCS.PHASECHK.TRANS64.TRYWAIT P0, [R6+URZ], R5 ;  /* 0x00000005060075a7 */ /* 0x001064000800017f */
[----:B-1----:R-:W-:Y:S05]  /*df40*/  @!P0 NANOSLEEP.SYNCS 0x989680 ;  /* 0x009896800000895d */ /* 0x002fea0003900000 */
[----:B------:R-:W1:Y:S02]  /*df50*/  @!P0 SYNCS.PHASECHK.TRANS64 P0, [R6+URZ], R5 ;  /* 0x00000005060085a7 */ /* 0x000e64000800007f */
[----:B-1----:R-:W-:Y:S05]  /*df60*/  @!P0 BRA `(.L_x_414) ;  /* 0xfffffffc00f08947 */ /* 0x002fea000383ffff */
[----:B------:R-:W-:Y:S05]  /*df70*/  BRA `(.L_x_437) ;  /* 0xfffffff400bc7947 */ /* 0x000fea000383ffff */
.L_x_415:
[----:B0-----:R0:W1:Y:S02]  /*df80*/  SYNCS.PHASECHK.TRANS64.TRYWAIT P0, [R9+URZ], R4 ;  /* 0x00000004090075a7 */ /* 0x001064000800017f */
[----:B-1----:R-:W-:Y:S05]  /*df90*/  @!P0 NANOSLEEP.SYNCS 0x989680 ;  /* 0x009896800000895d */ /* 0x002fea0003900000 */
[----:B------:R-:W1:Y:S02]  /*dfa0*/  @!P0 SYNCS.PHASECHK.TRANS64 P0, [R9+URZ], R4 ;  /* 0x00000004090085a7 */ /* 0x000e64000800007f */
[----:B-1----:R-:W-:Y:S05]  /*dfb0*/  @!P0 BRA `(.L_x_415) ;  /* 0xfffffffc00f08947 */ /* 0x002fea000383ffff */
[----:B------:R-:W-:Y:S05]  /*dfc0*/  BRA `(.L_x_438) ;  /* 0xfffffff400cc7947 */ /* 0x000fea000383ffff */
.L_x_416:
[----:B0-----:R0:W1:Y:S02]  /*dfd0*/  SYNCS.PHASECHK.TRANS64.TRYWAIT P0, [R6+URZ], R5 ;  /* 0x00000005060075a7 */ /* 0x001064000800017f */
[----:B-1----:R-:W-:Y:S05]  /*dfe0*/  @!P0 NANOSLEEP.SYNCS 0x989680 ;  /* 0x009896800000895d */ /* 0x002fea0003900000 */
[----:B------:R-:W1:Y:S02]  /*dff0*/  @!P0 SYNCS.PHASECHK.TRANS64 P0, [R6+URZ], R5 ;  /* 0x00000005060085a7 */ /* 0x000e64000800007f */
[----:B-1----:R-:W-:Y:S05]  /*e000*/  @!P0 BRA `(.L_x_416) ;  /* 0xfffffffc00f08947 */ /* 0x002fea000383ffff */
[----:B------:R-:W-:Y:S05]  /*e010*/  BRA `(.L_x_439) ;  /* 0xfffffff400dc7947 */ /* 0x000fea000383ffff */
.L_x_417:
[----:B0-----:R0:W1:Y:S02]  /*e020*/  SYNCS.PHASECHK.TRANS64.TRYWAIT P0, [R9+URZ], R4 ;  /* 0x00000004090075a7 */ /* 0x001064000800017f */
[----:B-1----:R-:W-:Y:S05]  /*e030*/  @!P0 NANOSLEEP.SYNCS 0x989680 ;  /* 0x009896800000895d */ /* 0x002fea0003900000 */
[----:B------:R-:W1:Y:S02]  /*e040*/  @!P0 SYNCS.PHASECHK.TRANS64 P0, [R9+URZ], R4 ;  /* 0x00000004090085a7 */ /* 0x000e64000800007f */
[----:B-1----:R-:W-:Y:S05]  /*e050*/  @!P0 BRA `(.L_x_417) ;  /* 0xfffffffc00f08947 */ /* 0x002fea000383ffff */
[----:B------:R-:W-:Y:S05]  /*e060*/  BRA `(.L_x_440) ;  /* 0xfffffff400ec7947 */ /* 0x000fea000383ffff */
.L_x_418:
[----:B0-----:R0:W1:Y:S02]  /*e070*/  SYNCS.PHASECHK.TRANS64.TRYWAIT P0, [R6+URZ], R5 ;  /* 0x00000005060075a7 */ /* 0x001064000800017f */
[----:B-1----:R-:W-:Y:S05]  /*e080*/  @!P0 NANOSLEEP.SYNCS 0x989680 ;  /* 0x009896800000895d */ /* 0x002fea0003900000 */
[----:B------:R-:W1:Y:S02]  /*e090*/  @!P0 SYNCS.PHASECHK.TRANS64 P0, [R6+URZ], R5 ;  /* 0x00000005060085a7 */ /* 0x000e64000800007f */
[----:B-1----:R-:W-:Y:S05]  /*e0a0*/  @!P0 BRA `(.L_x_418) ;  /* 0xfffffffc00f08947 */ /* 0x002fea000383ffff */
[----:B------:R-:W-:Y:S05]  /*e0b0*/  BRA `(.L_x_441) ;  /* 0xfffffff400fc7947 */ /* 0x000fea000383ffff */
.L_x_419:
[----:B0-----:R0:W1:Y:S02]  /*e0c0*/  SYNCS.PHASECHK.TRANS64.TRYWAIT P0, [R9+URZ], R4 ;  /* 0x00000004090075a7 */ /* 0x001064000800017f */
[----:B-1----:R-:W-:Y:S05]  /*e0d0*/  @!P0 NANOSLEEP.SYNCS 0x989680 ;  /* 0x009896800000895d */ /* 0x002fea0003900000 */
[----:B------:R-:W1:Y:S02]  /*e0e0*/  @!P0 SYNCS.PHASECHK.TRANS64 P0, [R9+URZ], R4 ;  /* 0x00000004090085a7 */ /* 0x000e64000800007f */
[----:B-1----:R-:W-:Y:S05]  /*e0f0*/  @!P0 BRA `(.L_x_419) ;  /* 0xfffffffc00f08947 */ /* 0x002fea000383ffff */
[----:B------:R-:W-:Y:S05]  /*e100*/  BRA `(.L_x_442) ;  /* 0xfffffff8000c7947 */ /* 0x000fea000383ffff */
.L_x_420:
[----:B0-----:R0:W1:Y:S02]  /*e110*/  SYNCS.PHASECHK.TRANS64.TRYWAIT P0, [R6+URZ], R5 ;  /* 0x00000005060075a7 */ /* 0x001064000800017f */
[----:B-1----:R-:W-:Y:S05]  /*e120*/  @!P0 NANOSLEEP.SYNCS 0x989680 ;  /* 0x009896800000895d */ /* 0x002fea0003900000 */
[----:B------:R-:W1:Y:S02]  /*e130*/  @!P0 SYNCS.PHASECHK.TRANS64 P0, [R6+URZ], R5 ;  /* 0x00000005060085a7 */ /* 0x000e64000800007f */
[----:B-1----:R-:W-:Y:S05]  /*e140*/  @!P0 BRA `(.L_x_420) ;  /* 0xfffffffc00f08947 */ /* 0x002fea000383ffff */
[----:B------:R-:W-:Y:S05]  /*e150*/  BRA `(.L_x_443) ;  /* 0xfffffff8001c7947 */ /* 0x000fea000383ffff */
.L_x_421:
[----:B0-----:R0:W1:Y:S02]  /*e160*/  SYNCS.PHASECHK.TRANS64.TRYWAIT P0, [R9+URZ], R4 ;  /* 0x00000004090075a7 */ /* 0x001064000800017f */
[----:B-1----:R-:W-:Y:S05]  /*e170*/  @!P0 NANOSLEEP.SYNCS 0x989680 ;  /* 0x009896800000895d */ /* 0x002fea0003900000 */
[----:B------:R-:W1:Y:S02]  /*e180*/  @!P0 SYNCS.PHASECHK.TRANS64 P0, [R9+URZ], R4 ;  /* 0x00000004090085a7 */ /* 0x000e64000800007f */
[----:B-1----:R-:W-:Y:S05]  /*e190*/  @!P0 BRA `(.L_x_421) ;  /* 0xfffffffc00f08947 */ /* 0x002fea000383ffff */
[----:B------:R-:W-:Y:S05]  /*e1a0*/  BRA `(.L_x_444) ;  /* 0xfffffff8002c7947 */ /* 0x000fea000383ffff */
.L_x_422:
[----:B-1----:R1:W2:Y:S02]  /*e1b0*/  SYNCS.PHASECHK.TRANS64.TRYWAIT P0, [R6+URZ], R5 ;  /* 0x00000005060075a7 */ /* 0x0022a4000800017f */
[----:B--2---:R-:W-:Y:S05]  /*e1c0*/  @!P0 NANOSLEEP.SYNCS 0x989680 ;  /* 0x009896800000895d */ /* 0x004fea0003900000 */
[----:B------:R-:W2:Y:S02]  /*e1d0*/  @!P0 SYNCS.PHASECHK.TRANS64 P0, [R6+URZ], R5 ;  /* 0x00000005060085a7 */ /* 0x000ea4000800007f */
[----:B--2---:R-:W-:Y:S05]  /*e1e0*/  @!P0 BRA `(.L_x_422) ;  /* 0xfffffffc00f08947 */ /* 0x004fea000383ffff */
[----:B------:R-:W-:Y:S05]  /*e1f0*/  BRA `(.L_x_445) ;  /* 0xfffffff800347947 */ /* 0x000fea000383ffff */
.L_x_446:
[----:B------:R-:W-:-:S00]  /*e200*/  BRA `(.L_x_446) ;  /* 0xfffffffc00fc7947 */ /* 0x000fc0000383ffff */
[----:B------:R-:W-:-:S00]  /*e210*/  NOP ;  /* 0x0000000000007918 */ /* 0x000fc00000000000 */
        /* <DEDUP_REMOVED lines=14> */
.L_x_447:


//--------------------- .nv.global.init           --------------------------
	.section	.nv.global.init,"aw",@progbits
.nv.global.init:
	.type		$str$22,@object
	.size		$str$22,($str$23 - $str$22)
$str$22:
        /*0000*/ 	.byte	0x6b, 0x5f, 0x74, 0x69, 0x6c, 0x65, 0x5f, 0x63, 0x6f, 0x75, 0x6e, 0x74, 0x20, 0x3e, 0x3d, 0x20
        /*0010*/ 	.byte	0x31, 0x00
	.type		$str$23,@object
	.size		$str$23,(__unnamed_1 - $str$23)
$str$23:
        /*0012*/ 	.byte	0x2f, 0x74, 0x6d, 0x70, 0x2f, 0x63, 0x75, 0x74, 0x6c, 0x61, 0x73, 0x73, 0x5f, 0x73, 0x77, 0x65
        /*0022*/ 	.byte	0x65, 0x70, 0x5f, 0x73, 0x72, 0x63, 0x2f, 0x69, 0x6e, 0x63, 0x6c, 0x75, 0x64, 0x65, 0x2f, 0x63
        /*0032*/ 	.byte	0x75, 0x74, 0x6c, 0x61, 0x73, 0x73, 0x2f, 0x67, 0x65, 0x6d, 0x6d, 0x2f, 0x63, 0x6f, 0x6c, 0x6c
        /*0042*/ 	.byte	0x65, 0x63, 0x74, 0x69, 0x76, 0x65, 0x2f, 0x73, 0x6d, 0x39, 0x30, 0x5f, 0x6d, 0x6d, 0x61, 0x5f
        /*0052*/ 	.byte	0x74, 0x6d, 0x61, 0x5f, 0x67, 0x6d, 0x6d, 0x61, 0x5f, 0x73, 0x73, 0x5f, 0x77, 0x61, 0x72, 0x70
        /*0062*/ 	.byte	0x73, 0x70, 0x65, 0x63, 0x69, 0x61, 0x6c, 0x69, 0x7a, 0x65, 0x64, 0x2e, 0x68, 0x70, 0x70, 0x00
	.type		__unnamed_1,@object
	.size		__unnamed_1,(.L_0 - __unnamed_1)
__unnamed_1:
        /*0072*/ 	.byte	0x76, 0x6f, 0x69, 0x64, 0x20, 0x63, 0x75, 0x74, 0x6c, 0x61, 0x73, 0x73, 0x3a, 0x3a, 0x67, 0x65
        /* <DEDUP_REMOVED lines=172> */
        /*0b42*/ 	.byte	0x00
.L_0:


//--------------------- .nv.shared._ZN7cutlass13device_kernelINS_4gemm6kernel13GemmUniversalIN4cute5tupleIJiiiiEEENS1_10collective13CollectiveMmaINS1_34MainloopSm90TmaGmmaWarpSpecializedILi16ENS5_IJNS4_1CILi1EEESB_SB_EEENS1_35KernelTmaWarpSpecializedCooperativeEEENS5_IJNSA_ILi256EEENSA_ILi176EEENSA_ILi32EEEEEEaNS5_IJlSB_lEEEaSJ_NS4_8TiledMMAINS4_8MMA_AtomIJNS4_4SM904GMMA26MMA_64x16x32_S32S8S8_SS_TNEEEENS4_6LayoutINS5_IJNSA_ILi2EEESB_SB_EEENS5_IJSB_NSA_ILi0EEEST_EEEEENS5_IJNS4_10UnderscoreESW_SW_EEEEENS4_13SM90_TMA_LOADENS4_14ComposedLayoutINS4_7SwizzleILi1ELi4ELi3EEENS4_18smem_ptr_flag_bitsILi8EEENSQ_INS5_IJNSA_ILi8EEESH_EEENS5_IJSH_SB_EEEEEEEvNS4_8identityESZ_S19_vS1A_EENS_8epilogue10collective6detail29Sm90TmaWarpSpecializedAdapterINS1D_15DefaultEpilogueIaSJ_SJ_NS1C_6thread17LinearCombinationIaLi1EiiLNS1H_9ScaleType4KindE0ELNS_15FloatRoundStyleE2EaEENS1_15EpilogueDefaultEEEEEvvEEEEvNT_6ParamsE --------------------------
	.section	.nv.shared._ZN7cutlass13device_kernelINS_4gemm6kernel13GemmUniversalIN4cute5tupleIJiiiiEEENS1_10collective13CollectiveMmaINS1_34MainloopSm90TmaGmmaWarpSpecializedILi16ENS5_IJNS4_1CILi1EEESB_SB_EEENS1_35KernelTmaWarpSpecializedCooperativeEEENS5_IJNSA_ILi256EEENSA_ILi176EEENSA_ILi32EEEEEEaNS5_IJlSB_lEEEaSJ_NS4_8TiledMMAINS4_8MMA_AtomIJNS4_4SM904GMMA26MMA_64x16x32_S32S8S8_SS_TNEEEENS4_6LayoutINS5_IJNSA_ILi2EEESB_SB_EEENS5_IJSB_NSA_ILi0EEEST_EEEEENS5_IJNS4_10UnderscoreESW_SW_EEEEENS4_13SM90_TMA_LOADENS4_14ComposedLayoutINS4_7SwizzleILi1ELi4ELi3EEENS4_18smem_ptr_flag_bitsILi8EEENSQ_INS5_IJNSA_ILi8EEESH_EEENS5_IJSH_SB_EEEEEEEvNS4_8identityESZ_S19_vS1A_EENS_8epilogue10collective6detail29Sm90TmaWarpSpecializedAdapterINS1D_15DefaultEpilogueIaSJ_SJ_NS1C_6thread17LinearCombinationIaLi1EiiLNS1H_9ScaleType4KindE0ELNS_15FloatRoundStyleE2EaEENS1_15EpilogueDefaultEEEEEvvEEEEvNT_6ParamsE,"aw",@nobits
	.sectionflags	@""
	.align	16
	.zero		1024


//--------------------- .nv.shared.reserved.0     --------------------------
	.section	.nv.shared.reserved.0,"aw",@nobits
	.weak		__nv_reservedSMEM_offset_0_alias
	.size		__nv_reservedSMEM_offset_0_alias, 0, 0
	.other		__nv_reservedSMEM_offset_0_alias,@"STO_CUDA_RESERVED_SHARED STV_DEFAULT"
__nv_reservedSMEM_offset_0_alias:
	.zero		0


//--------------------- .nv.global                --------------------------
	.section	.nv.global,"aw",@nobits
.nv.global:
	.type		_ZN39_INTERNAL_9a236a18_4_k_cu_b4f236fd_82814cute1_E,@object
	.size		_ZN39_INTERNAL_9a236a18_4_k_cu_b4f236fd_82814cute1_E,(_ZN39_INTERNAL_9a236a18_4_k_cu_b4f236fd_82814cuda3std3__45__cpo6cbeginE - _ZN39_INTERNAL_9a236a18_4_k_cu_b4f236fd_82814cute1_E)
_ZN39_INTERNAL_9a236a18_4_k_cu_b4f236fd_82814cute1_E:
	.zero		1
	.type		_ZN39_INTERNAL_9a236a18_4_k_cu_b4f236fd_82814cuda3std3__45__cpo6cbeginE,@object
	.size		_ZN39_INTERNAL_9a236a18_4_k_cu_b4f236fd_82814cuda3std3__45__cpo6cbeginE,(_ZN39_INTERNAL_9a236a18_4_k_cu_b4f236fd_82814cuda3std3__48in_placeE - _ZN39_INTERNAL_9a236a18_4_k_cu_b4f236fd_82814cuda3std3__45__cpo6cbeginE)
_ZN39_INTERNAL_9a236a18_4_k_cu_b4f236fd_82814cuda3std3__45__cpo6cbeginE:
	.zero		1
	.type		_ZN39_INTERNAL_9a236a18_4_k_cu_b4f236fd_82814cuda3std3__48in_placeE,@object
	.size		_ZN39_INTERNAL_9a236a18_4_k_cu_b4f236fd_82814cuda3std3__48in_placeE,(_ZN39_INTERNAL_9a236a18_4_k_cu_b4f236fd_82814cuda3std6ranges3__45__cpo9iter_moveE - _ZN39_INTERNAL_9a236a18_4_k_cu_b4f236fd_82814cuda3std3__48in_placeE)
_ZN39_INTERNAL_9a236a18_4_k_cu_b4f236fd_82814cuda3std3__48in_placeE:
	.zero		1
	.type		_ZN39_INTERNAL_9a236a18_4_k_cu_b4f236fd_82814cuda3std6ranges3__45__cpo9iter_moveE,@object
	.size		_ZN39_INTERNAL_9a236a18_4_k_cu_b4f236fd_82814cuda3std6ranges3__45__cpo9iter_moveE,(_ZN39_INTERNAL_9a236a18_4_k_cu_b4f236fd_82814cuda3std3__45__cpo5beginE - _ZN39_INTERNAL_9a236a18_4_k_cu_b4f236fd_82814cuda3std6ranges3__45__cpo9iter_moveE)
_ZN39_INTERNAL_9a236a18_4_k_cu_b4f236fd_82814cuda3std6ranges3__45__cpo9iter_moveE:
	.zero		1
	.type		_ZN39_INTERNAL_9a236a18_4_k_cu_b4f236fd_82814cuda3std3__45__cpo5beginE,@object
	.size		_ZN39_INTERNAL_9a236a18_4_k_cu_b4f236fd_82814cuda3std3__45__cpo5beginE,(_ZN39_INTERNAL_9a236a18_4_k_cu_b4f236fd_82814cuda3std3__441_GLOBAL__N__9a236a18_4_k_cu_b4f236fd_82816ignoreE - _ZN39_INTERNAL_9a236a18_4_k_cu_b4f236fd_82814cuda3std3__45__cpo5beginE)
_ZN39_INTERNAL_9a236a18_4_k_cu_b4f236fd_82814cuda3std3__45__cpo5beginE:
	.zero		1
	.type		_ZN39_INTERNAL_9a236a18_4_k_cu_b4f236fd_82814cuda3std3__441_GLOBAL__N__9a236a18_4_k_cu_b4f236fd_82816ignoreE,@object
	.size		_ZN39_INTERNAL_9a236a18_4_k_cu_b4f236fd_82814cuda3std3__441_GLOBAL__N__9a236a18_4_k_cu_b4f236fd_82816ignoreE,(_ZN39_INTERNAL_9a236a18_4_k_cu_b4f236fd_82814cute7productE - _ZN39_INTERNAL_9a236a18_4_k_cu_b4f236fd_82814cuda3std3__441_GLOBAL__N__9a236a18_4_k_cu_b4f236fd_82816ignoreE)
_ZN39_INTERNAL_9a236a18_4_k_cu_b4f236fd_82814cuda3std3__441_GLOBAL__N__9a236a18_4_k_cu_b4f236fd_82816ignoreE:
	.zero		1
	.type		_ZN39_INTERNAL_9a236a18_4_k_cu_b4f236fd_82814cute7productE,@object
	.size		_ZN39_INTERNAL_9a236a18_4_k_cu_b4f236fd_82814cute7productE,(_ZN39_INTERNAL_9a236a18_4_k_cu_b4f236fd_82814cuda3std3__45__cpo3endE - _ZN39_INTERNAL_9a236a18_4_k_cu_b4f236fd_82814cute7productE)
_ZN39_INTERNAL_9a236a18_4_k_cu_b4f236fd_82814cute7productE:
	.zero		1
	.type		_ZN39_INTERNAL_9a236a18_4_k_cu_b4f236fd_82814cuda3std3__45__cpo3endE,@object
	.size		_ZN39_INTERNAL_9a236a18_4_k_cu_b4f236fd_82814cuda3std3__45__cpo3endE,(_ZN39_INTERNAL_9a236a18_4_k_cu_b4f236fd_82814cuda3std3__419piecewise_constructE - _ZN39_INTERNAL_9a236a18_4_k_cu_b4f236fd_82814cuda3std3__45__cpo3endE)
_ZN39_INTERNAL_9a236a18_4_k_cu_b4f236fd_82814cuda3std3__45__cpo3endE:
	.zero		1
	.type		_ZN39_INTERNAL_9a236a18_4_k_cu_b4f236fd_82814cuda3std3__419piecewise_constructE,@object
	.size		_ZN39_INTERNAL_9a236a18_4_k_cu_b4f236fd_82814cuda3std3__419piecewise_constructE,(_ZN39_INTERNAL_9a236a18_4_k_cu_b4f236fd_82814cuda3std3__45__cpo4cendE - _ZN39_INTERNAL_9a236a18_4_k_cu_b4f236fd_82814cuda3std3__419piecewise_constructE)
_ZN39_INTERNAL_9a236a18_4_k_cu_b4f236fd_82814cuda3std3__419piecewise_constructE:
	.zero		1
	.type		_ZN39_INTERNAL_9a236a18_4_k_cu_b4f236fd_82814cuda3std3__45__cpo4cendE,@object
	.size		_ZN39_INTERNAL_9a236a18_4_k_cu_b4f236fd_82814cuda3std3__45__cpo4cendE,(_ZN39_INTERNAL_9a236a18_4_k_cu_b4f236fd_82814cuda3std6ranges3__45__cpo4swapE - _ZN39_INTERNAL_9a236a18_4_k_cu_b4f236fd_82814cuda3std3__45__cpo4cendE)
_ZN39_INTERNAL_9a236a18_4_k_cu_b4f236fd_82814cuda3std3__45__cpo4cendE:
	.zero		1
	.type		_ZN39_INTERNAL_9a236a18_4_k_cu_b4f236fd_82814cuda3std6ranges3__45__cpo4swapE,@object
	.size		_ZN39_INTERNAL_9a236a18_4_k_cu_b4f236fd_82814cuda3std6ranges3__45__cpo4swapE,(.L_8 - _ZN39_INTERNAL_9a236a18_4_k_cu_b4f236fd_82814cuda3std6ranges3__45__cpo4swapE)
_ZN39_INTERNAL_9a236a18_4_k_cu_b4f236fd_82814cuda3std6ranges3__45__cpo4swapE:
	.zero		1
.L_8:


//--------------------- .nv.constant0._ZN7cutlass13device_kernelINS_4gemm6kernel13GemmUniversalIN4cute5tupleIJiiiiEEENS1_10collective13CollectiveMmaINS1_34MainloopSm90TmaGmmaWarpSpecializedILi16ENS5_IJNS4_1CILi1EEESB_SB_EEENS1_35KernelTmaWarpSpecializedCooperativeEEENS5_IJNSA_ILi256EEENSA_ILi176EEENSA_ILi32EEEEEEaNS5_IJlSB_lEEEaSJ_NS4_8TiledMMAINS4_8MMA_AtomIJNS4_4SM904GMMA26MMA_64x16x32_S32S8S8_SS_TNEEEENS4_6LayoutINS5_IJNSA_ILi2EEESB_SB_EEENS5_IJSB_NSA_ILi0EEEST_EEEEENS5_IJNS4_10UnderscoreESW_SW_EEEEENS4_13SM90_TMA_LOADENS4_14ComposedLayoutINS4_7SwizzleILi1ELi4ELi3EEENS4_18smem_ptr_flag_bitsILi8EEENSQ_INS5_IJNSA_ILi8EEESH_EEENS5_IJSH_SB_EEEEEEEvNS4_8identityESZ_S19_vS1A_EENS_8epilogue10collective6detail29Sm90TmaWarpSpecializedAdapterINS1D_15DefaultEpilogueIaSJ_SJ_NS1C_6thread17LinearCombinationIaLi1EiiLNS1H_9ScaleType4KindE0ELNS_15FloatRoundStyleE2EaEENS1_15EpilogueDefaultEEEEEvvEEEEvNT_6ParamsE --------------------------
	.section	.nv.constant0._ZN7cutlass13device_kernelINS_4gemm6kernel13GemmUniversalIN4cute5tupleIJiiiiEEENS1_10collective13CollectiveMmaINS1_34MainloopSm90TmaGmmaWarpSpecializedILi16ENS5_IJNS4_1CILi1EEESB_SB_EEENS1_35KernelTmaWarpSpecializedCooperativeEEENS5_IJNSA_ILi256EEENSA_ILi176EEENSA_ILi32EEEEEEaNS5_IJlSB_lEEEaSJ_NS4_8TiledMMAINS4_8MMA_AtomIJNS4_4SM904GMMA26MMA_64x16x32_S32S8S8_SS_TNEEEENS4_6LayoutINS5_IJNSA_ILi2EEESB_SB_EEENS5_IJSB_NSA_ILi0EEEST_EEEEENS5_IJNS4_10UnderscoreESW_SW_EEEEENS4_13SM90_TMA_LOADENS4_14ComposedLayoutINS4_7SwizzleILi1ELi4ELi3EEENS4_18smem_ptr_flag_bitsILi8EEENSQ_INS5_IJNSA_ILi8EEESH_EEENS5_IJSH_SB_EEEEEEEvNS4_8identityESZ_S19_vS1A_EENS_8epilogue10collective6detail29Sm90TmaWarpSpecializedAdapterINS1D_15DefaultEpilogueIaSJ_SJ_NS1C_6thread17LinearCombinationIaLi1EiiLNS1H_9ScaleType4KindE0ELNS_15FloatRoundStyleE2EaEENS1_15EpilogueDefaultEEEEEvvEEEEvNT_6ParamsE,"a",@progbits
	.sectionflags	@""
	.align	4
.nv.constant0._ZN7cutlass13device_kernelINS_4gemm6kernel13GemmUniversalIN4cute5tupleIJiiiiEEENS1_10collective13CollectiveMmaINS1_34MainloopSm90TmaGmmaWarpSpecializedILi16ENS5_IJNS4_1CILi1EEESB_SB_EEENS1_35KernelTmaWarpSpecializedCooperativeEEENS5_IJNSA_ILi256EEENSA_ILi176EEENSA_ILi32EEEEEEaNS5_IJlSB_lEEEaSJ_NS4_8TiledMMAINS4_8MMA_AtomIJNS4_4SM904GMMA26MMA_64x16x32_S32S8S8_SS_TNEEEENS4_6LayoutINS5_IJNSA_ILi2EEESB_SB_EEENS5_IJSB_NSA_ILi0EEEST_EEEEENS5_IJNS4_10UnderscoreESW_SW_EEEEENS4_13SM90_TMA_LOADENS4_14ComposedLayoutINS4_7SwizzleILi1ELi4ELi3EEENS4_18smem_ptr_flag_bitsILi8EEENSQ_INS5_IJNSA_ILi8EEESH_EEENS5_IJSH_SB_EEEEEEEvNS4_8identityESZ_S19_vS1A_EENS_8epilogue10collective6detail29Sm90TmaWarpSpecializedAdapterINS1D_15DefaultEpilogueIaSJ_SJ_NS1C_6thread17LinearCombinationIaLi1EiiLNS1H_9ScaleType4KindE0ELNS_15FloatRoundStyleE2EaEENS1_15EpilogueDefaultEEEEEvvEEEEvNT_6ParamsE:
	.zero		1664


//--------------------- SYMBOLS --------------------------

	.type		.nv.reservedSmem.offset0,@object
	.size		.nv.reservedSmem.offset0,0x4
	.type		__assertfail,@function
